//
// Generated by NVIDIA NVVM Compiler
//
// Compiler Build ID: CL-36424714
// Cuda compilation tools, release 13.0, V13.0.88
// Based on NVVM 20.0.0
//

.version 9.0
.target sm_100
.address_size 64

	// .globl	compute_forces
// _ZZ14compute_forcesE16shared_positions has been demoted
// _ZZ14compute_forcesE13shared_masses has been demoted

.visible .entry compute_forces(
	.param .u64 .ptr .align 1 compute_forces_param_0,
	.param .u64 .ptr .align 1 compute_forces_param_1,
	.param .u64 .ptr .align 1 compute_forces_param_2,
	.param .u32 compute_forces_param_3,
	.param .f32 compute_forces_param_4,
	.param .f32 compute_forces_param_5,
	.param .f32 compute_forces_param_6
)
{
	.reg .pred 	%p<31>;
	.reg .b16 	%rs<3>;
	.reg .b32 	%r<68>;
	.reg .b32 	%f<508>;
	.reg .b64 	%rd<20>;
	// demoted variable
	.shared .align 4 .b8 _ZZ14compute_forcesE16shared_positions[3072];
	// demoted variable
	.shared .align 4 .b8 _ZZ14compute_forcesE13shared_masses[1024];
	ld.param.u64 	%rd6, [compute_forces_param_0];
	ld.param.u64 	%rd5, [compute_forces_param_2];
	ld.param.u32 	%r31, [compute_forces_param_3];
	ld.param.f32 	%f110, [compute_forces_param_5];
	cvta.to.global.u64 	%rd1, %rd5;
	cvta.to.global.u64 	%rd2, %rd6;
	mov.u32 	%r32, %ctaid.x;
	mov.u32 	%r33, %ntid.x;
	mul.lo.s32 	%r1, %r32, %r33;
	mov.u32 	%r2, %tid.x;
	add.s32 	%r3, %r1, %r2;
	setp.ge.s32 	%p1, %r3, %r31;
	@%p1 bra 	$L__BB0_47;
	mul.lo.s32 	%r4, %r3, 3;
	mul.wide.s32 	%rd7, %r4, 4;
	add.s64 	%rd3, %rd2, %rd7;
	ld.global.f32 	%f1, [%rd3];
	ld.global.f32 	%f2, [%rd3+4];
	ld.global.f32 	%f3, [%rd3+8];
	setp.lt.s32 	%p2, %r31, 1;
	mov.f32 	%f454, 0f00000000;
	mov.f32 	%f455, %f454;
	mov.f32 	%f456, %f454;
	@%p2 bra 	$L__BB0_46;
	cvt.s64.s32 	%rd8, %r3;
	add.s64 	%rd9, %rd1, %rd8;
	ld.global.u8 	%rs1, [%rd9];
	cvt.rn.f32.u16 	%f114, %rs1;
	mul.f32 	%f4, %f110, %f114;
	sub.s32 	%r5, 4, %r3;
	mov.f32 	%f456, 0f00000000;
	mov.b32 	%r61, 0;
	mov.f32 	%f455, %f456;
	mov.f32 	%f454, %f456;
$L__BB0_3:
	shl.b32 	%r7, %r61, 8;
	not.b32 	%r36, %r7;
	add.s32 	%r8, %r31, %r36;
	min.u32 	%r37, %r8, 255;
	add.s32 	%r9, %r37, 1;
	add.s32 	%r10, %r7, %r2;
	setp.ge.s32 	%p3, %r10, %r31;
	@%p3 bra 	$L__BB0_5;
	ld.param.u64 	%rd19, [compute_forces_param_2];
	mul.lo.s32 	%r38, %r10, 3;
	mul.wide.s32 	%rd10, %r38, 4;
	add.s64 	%rd11, %rd2, %rd10;
	ld.global.f32 	%f115, [%rd11];
	ld.global.f32 	%f116, [%rd11+4];
	ld.global.f32 	%f117, [%rd11+8];
	mov.u32 	%r39, _ZZ14compute_forcesE16shared_positions;
	mad.lo.s32 	%r40, %r2, 12, %r39;
	st.shared.f32 	[%r40], %f115;
	st.shared.f32 	[%r40+4], %f116;
	st.shared.f32 	[%r40+8], %f117;
	cvt.s64.s32 	%rd12, %r10;
	cvta.to.global.u64 	%rd13, %rd19;
	add.s64 	%rd14, %rd13, %rd12;
	ld.global.u8 	%rs2, [%rd14];
	cvt.rn.f32.u16 	%f118, %rs2;
	shl.b32 	%r41, %r2, 2;
	mov.u32 	%r42, _ZZ14compute_forcesE13shared_masses;
	add.s32 	%r43, %r42, %r41;
	st.shared.f32 	[%r43], %f118;
$L__BB0_5:
	bar.sync 	0;
	setp.ge.s32 	%p4, %r7, %r31;
	@%p4 bra 	$L__BB0_45;
	and.b32  	%r11, %r9, 7;
	setp.lt.u32 	%p5, %r8, 7;
	mov.b32 	%r67, 0;
	@%p5 bra 	$L__BB0_25;
	and.b32  	%r67, %r9, 504;
	neg.s32 	%r66, %r67;
	sub.s32 	%r47, %r3, %r7;
	add.s32 	%r65, %r47, -3;
	add.s32 	%r64, %r5, %r7;
	mov.u32 	%r48, _ZZ14compute_forcesE16shared_positions;
	add.s32 	%r63, %r48, 48;
	mov.u32 	%r49, _ZZ14compute_forcesE13shared_masses;
	add.s32 	%r62, %r49, 16;
$L__BB0_8:
	.pragma "nounroll";
	setp.eq.s32 	%p6, %r65, -3;
	@%p6 bra 	$L__BB0_10;
	ld.shared.f32 	%f120, [%r63+-48];
	ld.shared.f32 	%f121, [%r63+-44];
	ld.shared.f32 	%f122, [%r63+-40];
	ld.shared.f32 	%f123, [%r62+-16];
	sub.f32 	%f124, %f1, %f120;
	sub.f32 	%f125, %f2, %f121;
	sub.f32 	%f126, %f3, %f122;
	mul.f32 	%f127, %f125, %f125;
	fma.rn.f32 	%f128, %f124, %f124, %f127;
	fma.rn.f32 	%f129, %f126, %f126, %f128;
	sqrt.rn.f32 	%f130, %f129;
	max.f32 	%f131, %f130, 0f38D1B717;
	mul.f32 	%f132, %f4, %f123;
	mul.f32 	%f133, %f131, %f131;
	div.rn.f32 	%f134, %f132, %f133;
	mul.f32 	%f135, %f124, %f134;
	div.rn.f32 	%f136, %f135, %f131;
	add.f32 	%f454, %f454, %f136;
	mul.f32 	%f137, %f125, %f134;
	div.rn.f32 	%f138, %f137, %f131;
	add.f32 	%f455, %f455, %f138;
	mul.f32 	%f139, %f126, %f134;
	div.rn.f32 	%f140, %f139, %f131;
	add.f32 	%f456, %f456, %f140;
$L__BB0_10:
	setp.eq.s32 	%p7, %r65, -2;
	@%p7 bra 	$L__BB0_12;
	ld.shared.f32 	%f141, [%r63+-36];
	ld.shared.f32 	%f142, [%r63+-32];
	ld.shared.f32 	%f143, [%r63+-28];
	ld.shared.f32 	%f144, [%r62+-12];
	sub.f32 	%f145, %f1, %f141;
	sub.f32 	%f146, %f2, %f142;
	sub.f32 	%f147, %f3, %f143;
	mul.f32 	%f148, %f146, %f146;
	fma.rn.f32 	%f149, %f145, %f145, %f148;
	fma.rn.f32 	%f150, %f147, %f147, %f149;
	sqrt.rn.f32 	%f151, %f150;
	max.f32 	%f152, %f151, 0f38D1B717;
	mul.f32 	%f153, %f4, %f144;
	mul.f32 	%f154, %f152, %f152;
	div.rn.f32 	%f155, %f153, %f154;
	mul.f32 	%f156, %f145, %f155;
	div.rn.f32 	%f157, %f156, %f152;
	add.f32 	%f454, %f454, %f157;
	mul.f32 	%f158, %f146, %f155;
	div.rn.f32 	%f159, %f158, %f152;
	add.f32 	%f455, %f455, %f159;
	mul.f32 	%f160, %f147, %f155;
	div.rn.f32 	%f161, %f160, %f152;
	add.f32 	%f456, %f456, %f161;
$L__BB0_12:
	setp.eq.s32 	%p8, %r65, -1;
	@%p8 bra 	$L__BB0_14;
	ld.shared.f32 	%f162, [%r63+-24];
	ld.shared.f32 	%f163, [%r63+-20];
	ld.shared.f32 	%f164, [%r63+-16];
	ld.shared.f32 	%f165, [%r62+-8];
	sub.f32 	%f166, %f1, %f162;
	sub.f32 	%f167, %f2, %f163;
	sub.f32 	%f168, %f3, %f164;
	mul.f32 	%f169, %f167, %f167;
	fma.rn.f32 	%f170, %f166, %f166, %f169;
	fma.rn.f32 	%f171, %f168, %f168, %f170;
	sqrt.rn.f32 	%f172, %f171;
	max.f32 	%f173, %f172, 0f38D1B717;
	mul.f32 	%f174, %f4, %f165;
	mul.f32 	%f175, %f173, %f173;
	div.rn.f32 	%f176, %f174, %f175;
	mul.f32 	%f177, %f166, %f176;
	div.rn.f32 	%f178, %f177, %f173;
	add.f32 	%f454, %f454, %f178;
	mul.f32 	%f179, %f167, %f176;
	div.rn.f32 	%f180, %f179, %f173;
	add.f32 	%f455, %f455, %f180;
	mul.f32 	%f181, %f168, %f176;
	div.rn.f32 	%f182, %f181, %f173;
	add.f32 	%f456, %f456, %f182;
$L__BB0_14:
	setp.eq.s32 	%p9, %r64, 1;
	@%p9 bra 	$L__BB0_16;
	ld.shared.f32 	%f183, [%r63+-12];
	ld.shared.f32 	%f184, [%r63+-8];
	ld.shared.f32 	%f185, [%r63+-4];
	ld.shared.f32 	%f186, [%r62+-4];
	sub.f32 	%f187, %f1, %f183;
	sub.f32 	%f188, %f2, %f184;
	sub.f32 	%f189, %f3, %f185;
	mul.f32 	%f190, %f188, %f188;
	fma.rn.f32 	%f191, %f187, %f187, %f190;
	fma.rn.f32 	%f192, %f189, %f189, %f191;
	sqrt.rn.f32 	%f193, %f192;
	max.f32 	%f194, %f193, 0f38D1B717;
	mul.f32 	%f195, %f4, %f186;
	mul.f32 	%f196, %f194, %f194;
	div.rn.f32 	%f197, %f195, %f196;
	mul.f32 	%f198, %f187, %f197;
	div.rn.f32 	%f199, %f198, %f194;
	add.f32 	%f454, %f454, %f199;
	mul.f32 	%f200, %f188, %f197;
	div.rn.f32 	%f201, %f200, %f194;
	add.f32 	%f455, %f455, %f201;
	mul.f32 	%f202, %f189, %f197;
	div.rn.f32 	%f203, %f202, %f194;
	add.f32 	%f456, %f456, %f203;
$L__BB0_16:
	setp.eq.s32 	%p10, %r65, 1;
	@%p10 bra 	$L__BB0_18;
	ld.shared.f32 	%f204, [%r63];
	ld.shared.f32 	%f205, [%r63+4];
	ld.shared.f32 	%f206, [%r63+8];
	ld.shared.f32 	%f207, [%r62];
	sub.f32 	%f208, %f1, %f204;
	sub.f32 	%f209, %f2, %f205;
	sub.f32 	%f210, %f3, %f206;
	mul.f32 	%f211, %f209, %f209;
	fma.rn.f32 	%f212, %f208, %f208, %f211;
	fma.rn.f32 	%f213, %f210, %f210, %f212;
	sqrt.rn.f32 	%f214, %f213;
	max.f32 	%f215, %f214, 0f38D1B717;
	mul.f32 	%f216, %f4, %f207;
	mul.f32 	%f217, %f215, %f215;
	div.rn.f32 	%f218, %f216, %f217;
	mul.f32 	%f219, %f208, %f218;
	div.rn.f32 	%f220, %f219, %f215;
	add.f32 	%f454, %f454, %f220;
	mul.f32 	%f221, %f209, %f218;
	div.rn.f32 	%f222, %f221, %f215;
	add.f32 	%f455, %f455, %f222;
	mul.f32 	%f223, %f210, %f218;
	div.rn.f32 	%f224, %f223, %f215;
	add.f32 	%f456, %f456, %f224;
$L__BB0_18:
	setp.eq.s32 	%p11, %r64, -1;
	@%p11 bra 	$L__BB0_20;
	ld.shared.f32 	%f225, [%r63+12];
	ld.shared.f32 	%f226, [%r63+16];
	ld.shared.f32 	%f227, [%r63+20];
	ld.shared.f32 	%f228, [%r62+4];
	sub.f32 	%f229, %f1, %f225;
	sub.f32 	%f230, %f2, %f226;
	sub.f32 	%f231, %f3, %f227;
	mul.f32 	%f232, %f230, %f230;
	fma.rn.f32 	%f233, %f229, %f229, %f232;
	fma.rn.f32 	%f234, %f231, %f231, %f233;
	sqrt.rn.f32 	%f235, %f234;
	max.f32 	%f236, %f235, 0f38D1B717;
	mul.f32 	%f237, %f4, %f228;
	mul.f32 	%f238, %f236, %f236;
	div.rn.f32 	%f239, %f237, %f238;
	mul.f32 	%f240, %f229, %f239;
	div.rn.f32 	%f241, %f240, %f236;
	add.f32 	%f454, %f454, %f241;
	mul.f32 	%f242, %f230, %f239;
	div.rn.f32 	%f243, %f242, %f236;
	add.f32 	%f455, %f455, %f243;
	mul.f32 	%f244, %f231, %f239;
	div.rn.f32 	%f245, %f244, %f236;
	add.f32 	%f456, %f456, %f245;
$L__BB0_20:
	setp.eq.s32 	%p12, %r64, -2;
	@%p12 bra 	$L__BB0_22;
	ld.shared.f32 	%f246, [%r63+24];
	ld.shared.f32 	%f247, [%r63+28];
	ld.shared.f32 	%f248, [%r63+32];
	ld.shared.f32 	%f249, [%r62+8];
	sub.f32 	%f250, %f1, %f246;
	sub.f32 	%f251, %f2, %f247;
	sub.f32 	%f252, %f3, %f248;
	mul.f32 	%f253, %f251, %f251;
	fma.rn.f32 	%f254, %f250, %f250, %f253;
	fma.rn.f32 	%f255, %f252, %f252, %f254;
	sqrt.rn.f32 	%f256, %f255;
	max.f32 	%f257, %f256, 0f38D1B717;
	mul.f32 	%f258, %f4, %f249;
	mul.f32 	%f259, %f257, %f257;
	div.rn.f32 	%f260, %f258, %f259;
	mul.f32 	%f261, %f250, %f260;
	div.rn.f32 	%f262, %f261, %f257;
	add.f32 	%f454, %f454, %f262;
	mul.f32 	%f263, %f251, %f260;
	div.rn.f32 	%f264, %f263, %f257;
	add.f32 	%f455, %f455, %f264;
	mul.f32 	%f265, %f252, %f260;
	div.rn.f32 	%f266, %f265, %f257;
	add.f32 	%f456, %f456, %f266;
$L__BB0_22:
	setp.eq.s32 	%p13, %r64, -3;
	@%p13 bra 	$L__BB0_24;
	ld.shared.f32 	%f267, [%r63+36];
	ld.shared.f32 	%f268, [%r63+40];
	ld.shared.f32 	%f269, [%r63+44];
	ld.shared.f32 	%f270, [%r62+12];
	sub.f32 	%f271, %f1, %f267;
	sub.f32 	%f272, %f2, %f268;
	sub.f32 	%f273, %f3, %f269;
	mul.f32 	%f274, %f272, %f272;
	fma.rn.f32 	%f275, %f271, %f271, %f274;
	fma.rn.f32 	%f276, %f273, %f273, %f275;
	sqrt.rn.f32 	%f277, %f276;
	max.f32 	%f278, %f277, 0f38D1B717;
	mul.f32 	%f279, %f4, %f270;
	mul.f32 	%f280, %f278, %f278;
	div.rn.f32 	%f281, %f279, %f280;
	mul.f32 	%f282, %f271, %f281;
	div.rn.f32 	%f283, %f282, %f278;
	add.f32 	%f454, %f454, %f283;
	mul.f32 	%f284, %f272, %f281;
	div.rn.f32 	%f285, %f284, %f278;
	add.f32 	%f455, %f455, %f285;
	mul.f32 	%f286, %f273, %f281;
	div.rn.f32 	%f287, %f286, %f278;
	add.f32 	%f456, %f456, %f287;
$L__BB0_24:
	add.s32 	%r66, %r66, 8;
	add.s32 	%r65, %r65, -8;
	add.s32 	%r64, %r64, 8;
	add.s32 	%r63, %r63, 96;
	add.s32 	%r62, %r62, 32;
	setp.ne.s32 	%p14, %r66, 0;
	@%p14 bra 	$L__BB0_8;
$L__BB0_25:
	setp.eq.s32 	%p15, %r11, 0;
	@%p15 bra 	$L__BB0_45;
	add.s32 	%r27, %r67, %r7;
	setp.eq.s32 	%p16, %r27, %r3;
	mov.u32 	%r50, _ZZ14compute_forcesE16shared_positions;
	mad.lo.s32 	%r28, %r67, 12, %r50;
	shl.b32 	%r51, %r67, 2;
	mov.u32 	%r52, _ZZ14compute_forcesE13shared_masses;
	add.s32 	%r29, %r52, %r51;
	@%p16 bra 	$L__BB0_28;
	ld.shared.f32 	%f288, [%r28];
	ld.shared.f32 	%f289, [%r28+4];
	ld.shared.f32 	%f290, [%r28+8];
	ld.shared.f32 	%f291, [%r29];
	sub.f32 	%f292, %f1, %f288;
	sub.f32 	%f293, %f2, %f289;
	sub.f32 	%f294, %f3, %f290;
	mul.f32 	%f295, %f293, %f293;
	fma.rn.f32 	%f296, %f292, %f292, %f295;
	fma.rn.f32 	%f297, %f294, %f294, %f296;
	sqrt.rn.f32 	%f298, %f297;
	max.f32 	%f299, %f298, 0f38D1B717;
	mul.f32 	%f300, %f4, %f291;
	mul.f32 	%f301, %f299, %f299;
	div.rn.f32 	%f302, %f300, %f301;
	mul.f32 	%f303, %f292, %f302;
	div.rn.f32 	%f304, %f303, %f299;
	add.f32 	%f454, %f454, %f304;
	mul.f32 	%f305, %f293, %f302;
	div.rn.f32 	%f306, %f305, %f299;
	add.f32 	%f455, %f455, %f306;
	mul.f32 	%f307, %f294, %f302;
	div.rn.f32 	%f308, %f307, %f299;
	add.f32 	%f456, %f456, %f308;
$L__BB0_28:
	setp.eq.s32 	%p17, %r11, 1;
	@%p17 bra 	$L__BB0_45;
	add.s32 	%r53, %r27, 1;
	setp.eq.s32 	%p18, %r53, %r3;
	@%p18 bra 	$L__BB0_31;
	ld.shared.f32 	%f309, [%r28+12];
	ld.shared.f32 	%f310, [%r28+16];
	ld.shared.f32 	%f311, [%r28+20];
	ld.shared.f32 	%f312, [%r29+4];
	sub.f32 	%f313, %f1, %f309;
	sub.f32 	%f314, %f2, %f310;
	sub.f32 	%f315, %f3, %f311;
	mul.f32 	%f316, %f314, %f314;
	fma.rn.f32 	%f317, %f313, %f313, %f316;
	fma.rn.f32 	%f318, %f315, %f315, %f317;
	sqrt.rn.f32 	%f319, %f318;
	max.f32 	%f320, %f319, 0f38D1B717;
	mul.f32 	%f321, %f4, %f312;
	mul.f32 	%f322, %f320, %f320;
	div.rn.f32 	%f323, %f321, %f322;
	mul.f32 	%f324, %f313, %f323;
	div.rn.f32 	%f325, %f324, %f320;
	add.f32 	%f454, %f454, %f325;
	mul.f32 	%f326, %f314, %f323;
	div.rn.f32 	%f327, %f326, %f320;
	add.f32 	%f455, %f455, %f327;
	mul.f32 	%f328, %f315, %f323;
	div.rn.f32 	%f329, %f328, %f320;
	add.f32 	%f456, %f456, %f329;
$L__BB0_31:
	setp.eq.s32 	%p19, %r11, 2;
	@%p19 bra 	$L__BB0_45;
	add.s32 	%r54, %r27, 2;
	setp.eq.s32 	%p20, %r54, %r3;
	@%p20 bra 	$L__BB0_34;
	ld.shared.f32 	%f330, [%r28+24];
	ld.shared.f32 	%f331, [%r28+28];
	ld.shared.f32 	%f332, [%r28+32];
	ld.shared.f32 	%f333, [%r29+8];
	sub.f32 	%f334, %f1, %f330;
	sub.f32 	%f335, %f2, %f331;
	sub.f32 	%f336, %f3, %f332;
	mul.f32 	%f337, %f335, %f335;
	fma.rn.f32 	%f338, %f334, %f334, %f337;
	fma.rn.f32 	%f339, %f336, %f336, %f338;
	sqrt.rn.f32 	%f340, %f339;
	max.f32 	%f341, %f340, 0f38D1B717;
	mul.f32 	%f342, %f4, %f333;
	mul.f32 	%f343, %f341, %f341;
	div.rn.f32 	%f344, %f342, %f343;
	mul.f32 	%f345, %f334, %f344;
	div.rn.f32 	%f346, %f345, %f341;
	add.f32 	%f454, %f454, %f346;
	mul.f32 	%f347, %f335, %f344;
	div.rn.f32 	%f348, %f347, %f341;
	add.f32 	%f455, %f455, %f348;
	mul.f32 	%f349, %f336, %f344;
	div.rn.f32 	%f350, %f349, %f341;
	add.f32 	%f456, %f456, %f350;
$L__BB0_34:
	setp.eq.s32 	%p21, %r11, 3;
	@%p21 bra 	$L__BB0_45;
	add.s32 	%r55, %r27, 3;
	setp.eq.s32 	%p22, %r55, %r3;
	@%p22 bra 	$L__BB0_37;
	ld.shared.f32 	%f351, [%r28+36];
	ld.shared.f32 	%f352, [%r28+40];
	ld.shared.f32 	%f353, [%r28+44];
	ld.shared.f32 	%f354, [%r29+12];
	sub.f32 	%f355, %f1, %f351;
	sub.f32 	%f356, %f2, %f352;
	sub.f32 	%f357, %f3, %f353;
	mul.f32 	%f358, %f356, %f356;
	fma.rn.f32 	%f359, %f355, %f355, %f358;
	fma.rn.f32 	%f360, %f357, %f357, %f359;
	sqrt.rn.f32 	%f361, %f360;
	max.f32 	%f362, %f361, 0f38D1B717;
	mul.f32 	%f363, %f4, %f354;
	mul.f32 	%f364, %f362, %f362;
	div.rn.f32 	%f365, %f363, %f364;
	mul.f32 	%f366, %f355, %f365;
	div.rn.f32 	%f367, %f366, %f362;
	add.f32 	%f454, %f454, %f367;
	mul.f32 	%f368, %f356, %f365;
	div.rn.f32 	%f369, %f368, %f362;
	add.f32 	%f455, %f455, %f369;
	mul.f32 	%f370, %f357, %f365;
	div.rn.f32 	%f371, %f370, %f362;
	add.f32 	%f456, %f456, %f371;
$L__BB0_37:
	setp.eq.s32 	%p23, %r11, 4;
	@%p23 bra 	$L__BB0_45;
	add.s32 	%r56, %r27, 4;
	setp.eq.s32 	%p24, %r56, %r3;
	@%p24 bra 	$L__BB0_40;
	ld.shared.f32 	%f372, [%r28+48];
	ld.shared.f32 	%f373, [%r28+52];
	ld.shared.f32 	%f374, [%r28+56];
	ld.shared.f32 	%f375, [%r29+16];
	sub.f32 	%f376, %f1, %f372;
	sub.f32 	%f377, %f2, %f373;
	sub.f32 	%f378, %f3, %f374;
	mul.f32 	%f379, %f377, %f377;
	fma.rn.f32 	%f380, %f376, %f376, %f379;
	fma.rn.f32 	%f381, %f378, %f378, %f380;
	sqrt.rn.f32 	%f382, %f381;
	max.f32 	%f383, %f382, 0f38D1B717;
	mul.f32 	%f384, %f4, %f375;
	mul.f32 	%f385, %f383, %f383;
	div.rn.f32 	%f386, %f384, %f385;
	mul.f32 	%f387, %f376, %f386;
	div.rn.f32 	%f388, %f387, %f383;
	add.f32 	%f454, %f454, %f388;
	mul.f32 	%f389, %f377, %f386;
	div.rn.f32 	%f390, %f389, %f383;
	add.f32 	%f455, %f455, %f390;
	mul.f32 	%f391, %f378, %f386;
	div.rn.f32 	%f392, %f391, %f383;
	add.f32 	%f456, %f456, %f392;
$L__BB0_40:
	setp.eq.s32 	%p25, %r11, 5;
	@%p25 bra 	$L__BB0_45;
	add.s32 	%r57, %r27, 5;
	setp.eq.s32 	%p26, %r57, %r3;
	@%p26 bra 	$L__BB0_43;
	ld.shared.f32 	%f393, [%r28+60];
	ld.shared.f32 	%f394, [%r28+64];
	ld.shared.f32 	%f395, [%r28+68];
	ld.shared.f32 	%f396, [%r29+20];
	sub.f32 	%f397, %f1, %f393;
	sub.f32 	%f398, %f2, %f394;
	sub.f32 	%f399, %f3, %f395;
	mul.f32 	%f400, %f398, %f398;
	fma.rn.f32 	%f401, %f397, %f397, %f400;
	fma.rn.f32 	%f402, %f399, %f399, %f401;
	sqrt.rn.f32 	%f403, %f402;
	max.f32 	%f404, %f403, 0f38D1B717;
	mul.f32 	%f405, %f4, %f396;
	mul.f32 	%f406, %f404, %f404;
	div.rn.f32 	%f407, %f405, %f406;
	mul.f32 	%f408, %f397, %f407;
	div.rn.f32 	%f409, %f408, %f404;
	add.f32 	%f454, %f454, %f409;
	mul.f32 	%f410, %f398, %f407;
	div.rn.f32 	%f411, %f410, %f404;
	add.f32 	%f455, %f455, %f411;
	mul.f32 	%f412, %f399, %f407;
	div.rn.f32 	%f413, %f412, %f404;
	add.f32 	%f456, %f456, %f413;
$L__BB0_43:
	setp.eq.s32 	%p27, %r11, 6;
	add.s32 	%r58, %r27, 6;
	setp.eq.s32 	%p28, %r58, %r3;
	or.pred  	%p29, %p27, %p28;
	@%p29 bra 	$L__BB0_45;
	ld.shared.f32 	%f414, [%r28+72];
	ld.shared.f32 	%f415, [%r28+76];
	ld.shared.f32 	%f416, [%r28+80];
	ld.shared.f32 	%f417, [%r29+24];
	sub.f32 	%f418, %f1, %f414;
	sub.f32 	%f419, %f2, %f415;
	sub.f32 	%f420, %f3, %f416;
	mul.f32 	%f421, %f419, %f419;
	fma.rn.f32 	%f422, %f418, %f418, %f421;
	fma.rn.f32 	%f423, %f420, %f420, %f422;
	sqrt.rn.f32 	%f424, %f423;
	max.f32 	%f425, %f424, 0f38D1B717;
	mul.f32 	%f426, %f4, %f417;
	mul.f32 	%f427, %f425, %f425;
	div.rn.f32 	%f428, %f426, %f427;
	mul.f32 	%f429, %f418, %f428;
	div.rn.f32 	%f430, %f429, %f425;
	add.f32 	%f454, %f454, %f430;
	mul.f32 	%f431, %f419, %f428;
	div.rn.f32 	%f432, %f431, %f425;
	add.f32 	%f455, %f455, %f432;
	mul.f32 	%f433, %f420, %f428;
	div.rn.f32 	%f434, %f433, %f425;
	add.f32 	%f456, %f456, %f434;
$L__BB0_45:
	bar.sync 	0;
	add.s32 	%r61, %r61, 1;
	add.s32 	%r59, %r31, 255;
	shr.u32 	%r60, %r59, 8;
	setp.ne.s32 	%p30, %r61, %r60;
	@%p30 bra 	$L__BB0_3;
$L__BB0_46:
	ld.param.f32 	%f447, [compute_forces_param_6];
	ld.param.u64 	%rd18, [compute_forces_param_1];
	cvta.to.global.u64 	%rd15, %rd18;
	mul.wide.s32 	%rd16, %r4, 4;
	add.s64 	%rd17, %rd15, %rd16;
	ld.global.f32 	%f435, [%rd17];
	ld.global.f32 	%f436, [%rd17+4];
	ld.global.f32 	%f437, [%rd17+8];
	add.f32 	%f438, %f454, %f435;
	mul.f32 	%f439, %f447, %f438;
	add.f32 	%f440, %f455, %f436;
	mul.f32 	%f441, %f447, %f440;
	add.f32 	%f442, %f456, %f437;
	mul.f32 	%f443, %f447, %f442;
	add.f32 	%f444, %f1, %f439;
	add.f32 	%f445, %f2, %f441;
	add.f32 	%f446, %f3, %f443;
	st.global.f32 	[%rd3], %f444;
	st.global.f32 	[%rd3+4], %f445;
	st.global.f32 	[%rd3+8], %f446;
	st.global.f32 	[%rd17], %f439;
	st.global.f32 	[%rd17+4], %f441;
	st.global.f32 	[%rd17+8], %f443;
$L__BB0_47:
	ret;

}


// ===== COMPILED SASS (sm_100) =====

	.target	sm_100

	.elftype	@"ET_EXEC"


//--------------------- .note.nv.tkinfo           --------------------------
	.section	.note.nv.tkinfo,"",@"SHT_NOTE"
	.sectionflags	@"SHF_NOTE_NV_TKINFO"
	.tkinfo
        /*0018*/ 	.word	0x00000002
        /*0030*/ 	.string	""
        /*0030*/ 	.string	"ptxas"
        /*0030*/ 	.string	"Cuda compilation tools, release 13.0, V13.0.88"
        /*0030*/ 	.string	"Build cuda_13.0.r13.0/compiler.36424714_0"
        /*0030*/ 	.string	"-arch sm_100 -m 64 "



//--------------------- .note.nv.cuinfo           --------------------------
	.section	.note.nv.cuinfo,"",@"SHT_NOTE"
	.sectionflags	@"SHF_NOTE_NV_CUINFO"
        /*0018*/ 	.short	0x0002
        /*001a*/ 	.short	0x0064
        /*001c*/ 	.short	0x0082
	.zero		2


//--------------------- .nv.info                  --------------------------
	.section	.nv.info,"",@"SHT_CUDA_INFO"
	.align	4


	//----- nvinfo : EIATTR_REGCOUNT
	.align		4
        /*0000*/ 	.byte	0x04, 0x2f
        /*0002*/ 	.short	(.L_1 - .L_0)
	.align		4
.L_0:
        /*0004*/ 	.word	index@(compute_forces)
        /*0008*/ 	.word	0x00000020


	//----- nvinfo : EIATTR_FRAME_SIZE
	.align		4
.L_1:
        /*000c*/ 	.byte	0x04, 0x11
        /*000e*/ 	.short	(.L_3 - .L_2)
	.align		4
.L_2:
        /*0010*/ 	.word	index@($__internal_1_$__cuda_sm3x_div_rn_noftz_f32_slowpath)
        /*0014*/ 	.word	0x00000000


	//----- nvinfo : EIATTR_FRAME_SIZE
	.align		4
.L_3:
        /*0018*/ 	.byte	0x04, 0x11
        /*001a*/ 	.short	(.L_5 - .L_4)
	.align		4
.L_4:
        /*001c*/ 	.word	index@($__internal_0_$__cuda_sm20_sqrt_rn_f32_slowpath)
        /*0020*/ 	.word	0x00000000


	//----- nvinfo : EIATTR_FRAME_SIZE
	.align		4
.L_5:
        /*0024*/ 	.byte	0x04, 0x11
        /*0026*/ 	.short	(.L_7 - .L_6)
	.align		4
.L_6:
        /*0028*/ 	.word	index@(compute_forces)
        /*002c*/ 	.word	0x00000000


	//----- nvinfo : EIATTR_MIN_STACK_SIZE
	.align		4
.L_7:
        /*0030*/ 	.byte	0x04, 0x12
        /*0032*/ 	.short	(.L_9 - .L_8)
	.align		4
.L_8:
        /*0034*/ 	.word	index@(compute_forces)
        /*0038*/ 	.word	0x00000000
.L_9:


//--------------------- .nv.compat                --------------------------
	.section	.nv.compat,"",@"SHT_CUDA_COMPAT_INFO"
	.align	4
        /*0000*/ 	.byte	0x02, 0x09, 0x00, 0x00, 0x02, 0x02, 0x01, 0x00, 0x02, 0x05, 0x05, 0x00, 0x03, 0x07, 0x01, 0x01
        /*0010*/ 	.byte	0x02, 0x03, 0x00, 0x00, 0x02, 0x06, 0x01, 0x00, 0x04, 0x0b, 0x08, 0x00, 0x01, 0x00, 0x00, 0x00
        /*0020*/ 	.byte	0x00, 0x00, 0x00, 0x00


//--------------------- .nv.info.compute_forces   --------------------------
	.section	.nv.info.compute_forces,"",@"SHT_CUDA_INFO"
	.sectionflags	@""
	.align	4


	//----- nvinfo : EIATTR_CUDA_API_VERSION
	.align		4
        /*0000*/ 	.byte	0x04, 0x37
        /*0002*/ 	.short	(.L_11 - .L_10)
.L_10:
        /*0004*/ 	.word	0x00000082


	//----- nvinfo : EIATTR_KPARAM_INFO
	.align		4
.L_11:
        /*0008*/ 	.byte	0x04, 0x17
        /*000a*/ 	.short	(.L_13 - .L_12)
.L_12:
        /*000c*/ 	.word	0x00000000
        /*0010*/ 	.short	0x0006
        /*0012*/ 	.short	0x0024
        /*0014*/ 	.byte	0x00, 0xf0, 0x11, 0x00


	//----- nvinfo : EIATTR_KPARAM_INFO
	.align		4
.L_13:
        /*0018*/ 	.byte	0x04, 0x17
        /*001a*/ 	.short	(.L_15 - .L_14)
.L_14:
        /*001c*/ 	.word	0x00000000
        /*0020*/ 	.short	0x0005
        /*0022*/ 	.short	0x0020
        /*0024*/ 	.byte	0x00, 0xf0, 0x11, 0x00


	//----- nvinfo : EIATTR_KPARAM_INFO
	.align		4
.L_15:
        /*0028*/ 	.byte	0x04, 0x17
        /*002a*/ 	.short	(.L_17 - .L_16)
.L_16:
        /*002c*/ 	.word	0x00000000
        /*0030*/ 	.short	0x0004
        /*0032*/ 	.short	0x001c
        /*0034*/ 	.byte	0x00, 0xf0, 0x11, 0x00


	//----- nvinfo : EIATTR_KPARAM_INFO
	.align		4
.L_17:
        /*0038*/ 	.byte	0x04, 0x17
        /*003a*/ 	.short	(.L_19 - .L_18)
.L_18:
        /*003c*/ 	.word	0x00000000
        /*0040*/ 	.short	0x0003
        /*0042*/ 	.short	0x0018
        /*0044*/ 	.byte	0x00, 0xf0, 0x11, 0x00


	//----- nvinfo : EIATTR_KPARAM_INFO
	.align		4
.L_19:
        /*0048*/ 	.byte	0x04, 0x17
        /*004a*/ 	.short	(.L_21 - .L_20)
.L_20:
        /*004c*/ 	.word	0x00000000
        /*0050*/ 	.short	0x0002
        /*0052*/ 	.short	0x0010
        /*0054*/ 	.byte	0x00, 0xf5, 0x21, 0x00


	//----- nvinfo : EIATTR_KPARAM_INFO
	.align		4
.L_21:
        /*0058*/ 	.byte	0x04, 0x17
        /*005a*/ 	.short	(.L_23 - .L_22)
.L_22:
        /*005c*/ 	.word	0x00000000
        /*0060*/ 	.short	0x0001
        /*0062*/ 	.short	0x0008
        /*0064*/ 	.byte	0x00, 0xf5, 0x21, 0x00


	//----- nvinfo : EIATTR_KPARAM_INFO
	.align		4
.L_23:
        /*0068*/ 	.byte	0x04, 0x17
        /*006a*/ 	.short	(.L_25 - .L_24)
.L_24:
        /*006c*/ 	.word	0x00000000
        /*0070*/ 	.short	0x0000
        /*0072*/ 	.short	0x0000
        /*0074*/ 	.byte	0x00, 0xf5, 0x21, 0x00


	//----- nvinfo : EIATTR_SPARSE_MMA_MASK
	.align		4
.L_25:
        /*0078*/ 	.byte	0x03, 0x50
        /*007a*/ 	.short	0x0000


	//----- nvinfo : EIATTR_MAXREG_COUNT
	.align		4
        /*007c*/ 	.byte	0x03, 0x1b
        /*007e*/ 	.short	0x00ff


	//----- nvinfo : EIATTR_NUM_BARRIERS
	.align		4
        /*0080*/ 	.byte	0x02, 0x4c
        /*0082*/ 	.byte	0x01
	.zero		1


	//----- nvinfo : EIATTR_MERCURY_ISA_VERSION
	.align		4
        /*0084*/ 	.byte	0x03, 0x5f
        /*0086*/ 	.short	0x0101


	//----- nvinfo : EIATTR_UNUSED_LOAD_BYTE_OFFSET
	.align		4
        /*0088*/ 	.byte	0x04, 0x44
        /*008a*/ 	.short	(.L_27 - .L_26)


	//   ....[0]....
.L_26:
        /*008c*/ 	.word	0x00000580
        /*0090*/ 	.word	0x00000fff


	//   ....[1]....
        /*0094*/ 	.word	0x000016e0
        /*0098*/ 	.word	0x0000fff0


	//   ....[2]....
        /*009c*/ 	.word	0x00001ca0
        /*00a0*/ 	.word	0x00000fff


	//   ....[3]....
        /*00a4*/ 	.word	0x00002e00
        /*00a8*/ 	.word	0x0000fff0


	//   ....[4]....
        /*00ac*/ 	.word	0x000034b0
        /*00b0*/ 	.word	0x00000fff


	//   ....[5]....
        /*00b4*/ 	.word	0x000046a0
        /*00b8*/ 	.word	0x0000fff0


	//   ....[6]....
        /*00bc*/ 	.word	0x00004c90
        /*00c0*/ 	.word	0x00000fff


	//----- nvinfo : EIATTR_VRC_CTA_INIT_COUNT
	.align		4
.L_27:
        /*00c4*/ 	.byte	0x02, 0x4a
	.zero		1
	.zero		1


	//----- nvinfo : EIATTR_EXIT_INSTR_OFFSETS
	.align		4
        /*00c8*/ 	.byte	0x04, 0x1c
        /*00ca*/ 	.short	(.L_29 - .L_28)


	//   ....[0]....
.L_28:
        /*00cc*/ 	.word	0x00000070


	//   ....[1]....
        /*00d0*/ 	.word	0x00005fe0


	//----- nvinfo : EIATTR_CRS_STACK_SIZE
	.align		4
.L_29:
        /*00d4*/ 	.byte	0x04, 0x1e
        /*00d6*/ 	.short	(.L_31 - .L_30)
.L_30:
        /*00d8*/ 	.word	0x00000000


	//----- nvinfo : EIATTR_CBANK_PARAM_SIZE
	.align		4
.L_31:
        /*00dc*/ 	.byte	0x03, 0x19
        /*00de*/ 	.short	0x0028


	//----- nvinfo : EIATTR_PARAM_CBANK
	.align		4
        /*00e0*/ 	.byte	0x04, 0x0a
        /*00e2*/ 	.short	(.L_33 - .L_32)
	.align		4
.L_32:
        /*00e4*/ 	.word	index@(.nv.constant0.compute_forces)
        /*00e8*/ 	.short	0x0380
        /*00ea*/ 	.short	0x0028


	//----- nvinfo : EIATTR_SW_WAR
	.align		4
.L_33:
        /*00ec*/ 	.byte	0x04, 0x36
        /*00ee*/ 	.short	(.L_35 - .L_34)
.L_34:
        /*00f0*/ 	.word	0x00000008
.L_35:


//--------------------- .nv.callgraph             --------------------------
	.section	.nv.callgraph,"",@"SHT_CUDA_CALLGRAPH"
	.align	4
	.sectionentsize	8
	.align		4
        /*0000*/ 	.word	0x00000000
	.align		4
        /*0004*/ 	.word	0xffffffff
	.align		4
        /*0008*/ 	.word	0x00000000
	.align		4
        /*000c*/ 	.word	0xfffffffe
	.align		4
        /*0010*/ 	.word	0x00000000
	.align		4
        /*0014*/ 	.word	0xfffffffd
	.align		4
        /*0018*/ 	.word	0x00000000
	.align		4
        /*001c*/ 	.word	0xfffffffc


//--------------------- .text.compute_forces      --------------------------
	.section	.text.compute_forces,"ax",@progbits
	.align	128
        .global         compute_forces
        .type           compute_forces,@function
        .size           compute_forces,(.L_x_215 - compute_forces)
        .other          compute_forces,@"STO_CUDA_ENTRY STV_DEFAULT"
compute_forces:
.text.compute_forces:
[----:B------:R-:W-:Y:S01]  /*0000*/  LDC R1, c[0x0][0x37c] ;  /* 0x0000df00ff017b82 */ /* 0x000fe20000000800 */
[----:B------:R-:W0:Y:S07]  /*0010*/  S2R R0, SR_TID.X ;  /* 0x0000000000007919 */ /* 0x000e2e0000002100 */
[----:B------:R-:W0:Y:S01]  /*0020*/  S2UR UR4, SR_CTAID.X ;  /* 0x00000000000479c3 */ /* 0x000e220000002500 */
[----:B------:R-:W1:Y:S07]  /*0030*/  LDCU UR5, c[0x0][0x398] ;  /* 0x00007300ff0577ac */ /* 0x000e6e0008000800 */
[----:B------:R-:W0:Y:S02]  /*0040*/  LDC R15, c[0x0][0x360] ;  /* 0x0000d800ff0f7b82 */ /* 0x000e240000000800 */
[----:B0-----:R-:W-:-:S05]  /*0050*/  IMAD R15, R15, UR4, R0 ;  /* 0x000000040f0f7c24 */ /* 0x001fca000f8e0200 */
[----:B-1----:R-:W-:-:S13]  /*0060*/  ISETP.GE.AND P0, PT, R15, UR5, PT ;  /* 0x000000050f007c0c */ /* 0x002fda000bf06270 */
[----:B------:R-:W-:Y:S05]  /*0070*/  @P0 EXIT ;  /* 0x000000000000094d */ /* 0x000fea0003800000 */
[----:B------:R-:W0:Y:S01]  /*0080*/  LDC.64 R18, c[0x0][0x380] ;  /* 0x0000e000ff127b82 */ /* 0x000e220000000a00 */
[----:B------:R-:W1:Y:S01]  /*0090*/  LDCU.64 UR12, c[0x0][0x358] ;  /* 0x00006b00ff0c77ac */ /* 0x000e620008000a00 */
[----:B------:R-:W-:-:S05]  /*00a0*/  LEA R13, R15, R15, 0x1 ;  /* 0x0000000f0f0d7211 */ /* 0x000fca00078e08ff */
[----:B0-----:R-:W-:-:S05]  /*00b0*/  IMAD.WIDE R18, R13, 0x4, R18 ;  /* 0x000000040d127825 */ /* 0x001fca00078e0212 */
[----:B-1----:R0:W5:Y:S04]  /*00c0*/  LDG.E R7, desc[UR12][R18.64] ;  /* 0x0000000c12077981 */ /* 0x002168000c1e1900 */
[----:B------:R0:W5:Y:S04]  /*00d0*/  LDG.E R14, desc[UR12][R18.64+0x4] ;  /* 0x0000040c120e7981 */ /* 0x000168000c1e1900 */
[----:B------:R0:W5:Y:S01]  /*00e0*/  LDG.E R12, desc[UR12][R18.64+0x8] ;  /* 0x0000080c120c7981 */ /* 0x000162000c1e1900 */
[----:B------:R-:W-:Y:S01]  /*00f0*/  UISETP.GE.AND UP0, UPT, UR5, 0x1, UPT ;  /* 0x000000010500788c */ /* 0x000fe2000bf06270 */
[----:B------:R-:W-:Y:S01]  /*0100*/  HFMA2 R6, -RZ, RZ, 0, 0 ;  /* 0x00000000ff067431 */ /* 0x000fe200000001ff */
[----:B------:R-:W-:-:S07]  /*0110*/  CS2R R2, SRZ ;  /* 0x0000000000027805 */ /* 0x000fce000001ff00 */
[----:B0-----:R-:W-:Y:S05]  /*0120*/  BRA.U !UP0, `(.L_x_0) ;  /* 0x0000005d08587547 */ /* 0x001fea000b800000 */
[----:B------:R-:W0:Y:S02]  /*0130*/  LDCU.64 UR4, c[0x0][0x390] ;  /* 0x00007200ff0477ac */ /* 0x000e240008000a00 */
[C---:B0-----:R-:W-:Y:S01]  /*0140*/  IADD3 R8, P0, PT, R15.reuse, UR4, RZ ;  /* 0x000000040f087c10 */ /* 0x041fe2000ff1e0ff */
[----:B------:R-:W0:Y:S03]  /*0150*/  LDCU UR4, c[0x0][0x3a0] ;  /* 0x00007400ff0477ac */ /* 0x000e260008000800 */
[----:B------:R-:W-:-:S05]  /*0160*/  LEA.HI.X.SX32 R9, R15, UR5, 0x1, P0 ;  /* 0x000000050f097c11 */ /* 0x000fca00080f0eff */
[----:B------:R-:W2:Y:S01]  /*0170*/  LDG.E.U8 R8, desc[UR12][R8.64] ;  /* 0x0000000c08087981 */ /* 0x000ea2000c1e1100 */
[----:B------:R-:W-:Y:S02]  /*0180*/  IADD3 R4, PT, PT, -R15, 0x4, RZ ;  /* 0x000000040f047810 */ /* 0x000fe40007ffe1ff */
[----:B------:R-:W-:Y:S02]  /*0190*/  CS2R R2, SRZ ;  /* 0x0000000000027805 */ /* 0x000fe4000001ff00 */
[----:B------:R-:W-:Y:S02]  /*01a0*/  MOV R6, RZ ;  /* 0x000000ff00067202 */ /* 0x000fe40000000f00 */
[----:B--2---:R-:W-:-:S05]  /*01b0*/  I2FP.F32.U32 R5, R8 ;  /* 0x0000000800057245 */ /* 0x004fca0000201000 */
[----:B0-----:R-:W-:Y:S01]  /*01c0*/  FMUL R5, R5, UR4 ;  /* 0x0000000405057c20 */ /* 0x001fe20008400000 */
[----:B------:R-:W-:-:S06]  /*01d0*/  UMOV UR4, URZ ;  /* 0x000000ff00047c82 */ /* 0x000fcc0008000000 */
.L_x_200:
[----:B0-----:R-:W0:Y:S01]  /*01e0*/  LDCU UR9, c[0x0][0x398] ;  /* 0x00007300ff0977ac */ /* 0x001e220008000800 */
[----:B------:R-:W-:Y:S01]  /*01f0*/  BSSY.RECONVERGENT B0, `(.L_x_1) ;  /* 0x0000020000007945 */ /* 0x000fe20003800200 */
[----:B------:R-:W-:-:S04]  /*0200*/  USHF.L.U32 UR8, UR4, 0x8, URZ ;  /* 0x0000000804087899 */ /* 0x000fc800080006ff */
[----:B------:R-:W-:Y:S02]  /*0210*/  ULOP3.LUT UR5, URZ, UR8, URZ, 0x33, !UPT ;  /* 0x00000008ff057292 */ /* 0x000fe4000f8e33ff */
[----:B------:R-:W-:Y:S02]  /*0220*/  IADD3 R9, PT, PT, R0, UR8, RZ ;  /* 0x0000000800097c10 */ /* 0x000fe4000fffe0ff */
[----:B0-----:R-:W-:Y:S02]  /*0230*/  UIADD3 UR6, UPT, UPT, UR5, UR9, URZ ;  /* 0x0000000905067290 */ /* 0x001fe4000fffe0ff */
[----:B------:R-:W-:Y:S02]  /*0240*/  ISETP.GE.AND P0, PT, R9, UR9, PT ;  /* 0x0000000909007c0c */ /* 0x000fe4000bf06270 */
[----:B------:R-:W-:-:S04]  /*0250*/  UISETP.LT.U32.AND UP0, UPT, UR6, 0xff, UPT ;  /* 0x000000ff0600788c */ /* 0x000fc8000bf01070 */
[----:B------:R-:W-:-:S04]  /*0260*/  USEL UR5, UR6, 0xff, UP0 ;  /* 0x000000ff06057887 */ /* 0x000fc80008000000 */
[----:B------:R-:W-:-:S03]  /*0270*/  UIADD3 UR7, UPT, UPT, UR5, 0x1, URZ ;  /* 0x0000000105077890 */ /* 0x000fc6000fffe0ff */
[----:B------:R-:W-:Y:S09]  /*0280*/  @P0 BRA `(.L_x_2) ;  /* 0x0000000000580947 */ /* 0x000ff20003800000 */
[----:B------:R-:W0:Y:S01]  /*0290*/  LDCU.64 UR10, c[0x0][0x390] ;  /* 0x00007200ff0a77ac */ /* 0x000e220008000a00 */
[----:B------:R-:W1:Y:S01]  /*02a0*/  LDC.64 R10, c[0x0][0x380] ;  /* 0x0000e000ff0a7b82 */ /* 0x000e620000000a00 */
[C---:B------:R-:W-:Y:S02]  /*02b0*/  LEA R17, R9.reuse, R9, 0x1 ;  /* 0x0000000909117211 */ /* 0x040fe400078e08ff */
[----:B0-----:R-:W-:-:S04]  /*02c0*/  IADD3 R8, P0, PT, R9, UR10, RZ ;  /* 0x0000000a09087c10 */ /* 0x001fc8000ff1e0ff */
[----:B------:R-:W-:Y:S01]  /*02d0*/  LEA.HI.X.SX32 R9, R9, UR11, 0x1, P0 ;  /* 0x0000000b09097c11 */ /* 0x000fe200080f0eff */
[----:B-1----:R-:W-:-:S04]  /*02e0*/  IMAD.WIDE R10, R17, 0x4, R10 ;  /* 0x00000004110a7825 */ /* 0x002fc800078e020a */
[----:B------:R-:W2:Y:S04]  /*02f0*/  LDG.E.U8 R8, desc[UR12][R8.64] ;  /* 0x0000000c08087981 */ /* 0x000ea8000c1e1100 */
[----:B------:R-:W3:Y:S04]  /*0300*/  LDG.E R16, desc[UR12][R10.64] ;  /* 0x0000000c0a107981 */ /* 0x000ee8000c1e1900 */
[----:B------:R-:W4:Y:S04]  /*0310*/  LDG.E R17, desc[UR12][R10.64+0x4] ;  /* 0x0000040c0a117981 */ /* 0x000f28000c1e1900 */
[----:B------:R-:W4:Y:S01]  /*0320*/  LDG.E R20, desc[UR12][R10.64+0x8] ;  /* 0x0000080c0a147981 */ /* 0x000f22000c1e1900 */
[----:B------:R-:W-:Y:S01]  /*0330*/  MOV R21, 0x400 ;  /* 0x0000040000157802 */ /* 0x000fe20000000f00 */
[----:B------:R-:W0:Y:S03]  /*0340*/  S2R R23, SR_CgaCtaId ;  /* 0x0000000000177919 */ /* 0x000e260000008800 */
[----:B------:R-:W-:-:S02]  /*0350*/  IADD3 R22, PT, PT, R21, 0xc00, RZ ;  /* 0x00000c0015167810 */ /* 0x000fc40007ffe0ff */
[C---:B0-----:R-:W-:Y:S02]  /*0360*/  LEA R21, R23.reuse, R21, 0x18 ;  /* 0x0000001517157211 */ /* 0x041fe400078ec0ff */
[----:B------:R-:W-:-:S03]  /*0370*/  LEA R23, R23, R22, 0x18 ;  /* 0x0000001617177211 */ /* 0x000fc600078ec0ff */
[C---:B------:R-:W-:Y:S01]  /*0380*/  IMAD R21, R0.reuse, 0xc, R21 ;  /* 0x0000000c00157824 */ /* 0x040fe200078e0215 */
[----:B------:R-:W-:Y:S02]  /*0390*/  LEA R23, R0, R23, 0x2 ;  /* 0x0000001700177211 */ /* 0x000fe400078e10ff */
[----:B--2---:R-:W-:Y:S02]  /*03a0*/  I2FP.F32.U32 R8, R8 ;  /* 0x0000000800087245 */ /* 0x004fe40000201000 */
[----:B---3--:R0:W-:Y:S04]  /*03b0*/  STS [R21], R16 ;  /* 0x0000001015007388 */ /* 0x0081e80000000800 */
[----:B----4-:R0:W-:Y:S04]  /*03c0*/  STS [R21+0x4], R17 ;  /* 0x0000041115007388 */ /* 0x0101e80000000800 */
[----:B------:R0:W-:Y:S04]  /*03d0*/  STS [R21+0x8], R20 ;  /* 0x0000081415007388 */ /* 0x0001e80000000800 */
[----:B------:R0:W-:Y:S02]  /*03e0*/  STS [R23], R8 ;  /* 0x0000000817007388 */ /* 0x0001e40000000800 */
.L_x_2:
[----:B------:R-:W-:Y:S05]  /*03f0*/  BSYNC.RECONVERGENT B0 ;  /* 0x0000000000007941 */ /* 0x000fea0003800200 */
.L_x_1:
[----:B------:R-:W-:Y:S01]  /*0400*/  BAR.SYNC.DEFER_BLOCKING 0x0 ;  /* 0x0000000000007b1d */ /* 0x000fe20000010000 */
[----:B------:R-:W-:-:S09]  /*0410*/  UISETP.GE.AND UP0, UPT, UR8, UR9, UPT ;  /* 0x000000090800728c */ /* 0x000fd2000bf06270 */
[----:B------:R-:W-:Y:S05]  /*0420*/  BRA.U UP0, `(.L_x_3) ;  /* 0x00000059007c7547 */ /* 0x000fea000b800000 */
[----:B------:R-:W-:Y:S02]  /*0430*/  UISETP.GE.U32.AND UP0, UPT, UR6, 0x7, UPT ;  /* 0x000000070600788c */ /* 0x000fe4000bf06070 */
[----:B------:R-:W-:Y:S01]  /*0440*/  ULOP3.LUT UR11, UR7, 0x7, URZ, 0xc0, !UPT ;  /* 0x00000007070b7892 */ /* 0x000fe2000f8ec0ff */
[----:B------:R-:W-:-:S06]  /*0450*/  UMOV UR5, URZ ;  /* 0x000000ff00057c82 */ /* 0x000fcc0008000000 */
[----:B------:R-:W-:Y:S05]  /*0460*/  BRA.U !UP0, `(.L_x_4) ;  /* 0x0000002d08dc7547 */ /* 0x000fea000b800000 */
[----:B------:R-:W1:Y:S01]  /*0470*/  S2UR UR9, SR_CgaCtaId ;  /* 0x00000000000979c3 */ /* 0x000e620000008800 */
[----:B------:R-:W-:Y:S01]  /*0480*/  UMOV UR6, 0x400 ;  /* 0x0000040000067882 */ /* 0x000fe20000000000 */
[----:B0-----:R-:W-:Y:S01]  /*0490*/  MOV R8, UR8 ;  /* 0x0000000800087c02 */ /* 0x001fe20008000f00 */
[----:B------:R-:W-:Y:S01]  /*04a0*/  UIADD3 UR10, UPT, UPT, UR6, 0xc00, URZ ;  /* 0x00000c00060a7890 */ /* 0x000fe2000fffe0ff */
[----:B------:R-:W-:Y:S01]  /*04b0*/  IADD3 R16, PT, PT, R4, UR8, RZ ;  /* 0x0000000804107c10 */ /* 0x000fe2000fffe0ff */
[----:B------:R-:W-:Y:S01]  /*04c0*/  ULOP3.LUT UR5, UR7, 0x1f8, URZ, 0xc0, !UPT ;  /* 0x000001f807057892 */ /* 0x000fe2000f8ec0ff */
[----:B------:R-:W-:Y:S01]  /*04d0*/  IADD3 R17, PT, PT, R15, -0x3, -R8 ;  /* 0xfffffffd0f117810 */ /* 0x000fe20007ffe808 */
[----:B-1----:R-:W-:Y:S02]  /*04e0*/  ULEA UR6, UR9, UR6, 0x18 ;  /* 0x0000000609067291 */ /* 0x002fe4000f8ec0ff */
[----:B------:R-:W-:Y:S02]  /*04f0*/  ULEA UR10, UR9, UR10, 0x18 ;  /* 0x0000000a090a7291 */ /* 0x000fe4000f8ec0ff */
[----:B------:R-:W-:-:S02]  /*0500*/  UIADD3 UR9, UPT, UPT, -UR5, URZ, URZ ;  /* 0x000000ff05097290 */ /* 0x000fc4000fffe1ff */
[----:B------:R-:W-:Y:S02]  /*0510*/  UIADD3 UR6, UPT, UPT, UR6, 0x30, URZ ;  /* 0x0000003006067890 */ /* 0x000fe4000fffe0ff */
[----:B------:R-:W-:-:S12]  /*0520*/  UIADD3 UR7, UPT, UPT, UR10, 0x10, URZ ;  /* 0x000000100a077890 */ /* 0x000fd8000fffe0ff */
.L_x_109:
[----:B------:R-:W-:Y:S01]  /*0530*/  ISETP.NE.AND P0, PT, R17, -0x3, PT ;  /* 0xfffffffd1100780c */ /* 0x000fe20003f05270 */
[----:B------:R-:W-:Y:S01]  /*0540*/  UIADD3 UR9, UPT, UPT, UR9, 0x8, URZ ;  /* 0x0000000809097890 */ /* 0x000fe2000fffe0ff */
[----:B------:R-:W-:Y:S03]  /*0550*/  BSSY.RECONVERGENT B2, `(.L_x_5) ;  /* 0x000005b000027945 */ /* 0x000fe60003800200 */
[----:B------:R-:W-:-:S08]  /*0560*/  UISETP.NE.AND UP0, UPT, UR9, URZ, UPT ;  /* 0x000000ff0900728c */ /* 0x000fd0000bf05270 */
[----:B------:R-:W-:Y:S05]  /*0570*/  @!P0 BRA `(.L_x_6) ;  /* 0x0000000400608947 */ /* 0x000fea0003800000 */
[----:B------:R-:W0:Y:S01]  /*0580*/  LDS.128 R8, [UR6+-0x30] ;  /* 0xffffd006ff087984 */ /* 0x000e220008000c00 */
[----:B------:R-:W-:Y:S03]  /*0590*/  BSSY.RECONVERGENT B0, `(.L_x_7) ;  /* 0x0000014000007945 */ /* 0x000fe60003800200 */
[----:B------:R-:W1:Y:S01]  /*05a0*/  LDS R26, [UR7+-0x10] ;  /* 0xfffff007ff1a7984 */ /* 0x000e620008000800 */
[----:B0----5:R-:W-:Y:S01]  /*05b0*/  FADD R20, R14, -R9 ;  /* 0x800000090e147221 */ /* 0x021fe20000000000 */
[----:B------:R-:W-:Y:S01]  /*05c0*/  FADD R24, R7, -R8 ;  /* 0x8000000807187221 */ /* 0x000fe20000000000 */
[----:B------:R-:W-:Y:S02]  /*05d0*/  FADD R25, R12, -R10 ;  /* 0x8000000a0c197221 */ /* 0x000fe40000000000 */
[----:B------:R-:W-:-:S04]  /*05e0*/  FMUL R9, R20, R20 ;  /* 0x0000001414097220 */ /* 0x000fc80000400000 */
[----:B------:R-:W-:-:S04]  /*05f0*/  FFMA R8, R24, R24, R9 ;  /* 0x0000001818087223 */ /* 0x000fc80000000009 */
[----:B------:R-:W-:-:S04]  /*0600*/  FFMA R8, R25, R25, R8 ;  /* 0x0000001919087223 */ /* 0x000fc80000000008 */
[----:B------:R0:W2:Y:S01]  /*0610*/  MUFU.RSQ R9, R8 ;  /* 0x0000000800097308 */ /* 0x0000a20000001400 */
[----:B------:R-:W-:-:S04]  /*0620*/  IADD3 R10, PT, PT, R8, -0xd000000, RZ ;  /* 0xf3000000080a7810 */ /* 0x000fc80007ffe0ff */
[----:B------:R-:W-:-:S13]  /*0630*/  ISETP.GT.U32.AND P0, PT, R10, 0x727fffff, PT ;  /* 0x727fffff0a00780c */ /* 0x000fda0003f04070 */
[----:B012---:R-:W-:Y:S05]  /*0640*/  @!P0 BRA `(.L_x_8) ;  /* 0x0000000000108947 */ /* 0x007fea0003800000 */
[----:B------:R-:W-:Y:S02]  /*0650*/  MOV R9, R8 ;  /* 0x0000000800097202 */ /* 0x000fe40000000f00 */
[----:B------:R-:W-:-:S07]  /*0660*/  MOV R8, 0x680 ;  /* 0x0000068000087802 */ /* 0x000fce0000000f00 */
[----:B------:R-:W-:Y:S05]  /*0670*/  CALL.REL.NOINC `($__internal_0_$__cuda_sm20_sqrt_rn_f32_slowpath) ;  /* 0x00000058005c7944 */ /* 0x000fea0003c00000 */
[----:B------:R-:W-:Y:S05]  /*0680*/  BRA `(.L_x_9) ;  /* 0x0000000000107947 */ /* 0x000fea0003800000 */
.L_x_8:
[----:B------:R-:W-:Y:S01]  /*0690*/  FMUL.FTZ R27, R8, R9 ;  /* 0x00000009081b7220 */ /* 0x000fe20000410000 */
[----:B------:R-:W-:-:S03]  /*06a0*/  FMUL.FTZ R9, R9, 0.5 ;  /* 0x3f00000009097820 */ /* 0x000fc60000410000 */
[----:B------:R-:W-:-:S04]  /*06b0*/  FFMA R8, -R27, R27, R8 ;  /* 0x0000001b1b087223 */ /* 0x000fc80000000108 */
[----:B------:R-:W-:-:S07]  /*06c0*/  FFMA R27, R8, R9, R27 ;  /* 0x00000009081b7223 */ /* 0x000fce000000001b */
.L_x_9:
[----:B------:R-:W-:Y:S05]  /*06d0*/  BSYNC.RECONVERGENT B0 ;  /* 0x0000000000007941 */ /* 0x000fea0003800200 */
.L_x_7:
[----:B------:R-:W-:Y:S01]  /*06e0*/  FMNMX R10, R27, 9.9999997473787516356e-05, !PT ;  /* 0x38d1b7171b0a7809 */ /* 0x000fe20007800000 */
[----:B------:R-:W-:Y:S01]  /*06f0*/  FMUL R9, R5, R26 ;  /* 0x0000001a05097220 */ /* 0x000fe20000400000 */
[----:B------:R-:W-:Y:S03]  /*0700*/  BSSY.RECONVERGENT B3, `(.L_x_10) ;  /* 0x000000e000037945 */ /* 0x000fe60003800200 */
[----:B------:R-:W-:-:S04]  /*0710*/  FMUL R22, R10, R10 ;  /* 0x0000000a0a167220 */ /* 0x000fc80000400000 */
[----:B------:R-:W0:Y:S08]  /*0720*/  MUFU.RCP R8, R22 ;  /* 0x0000001600087308 */ /* 0x000e300000001000 */
[----:B------:R-:W1:Y:S01]  /*0730*/  FCHK P0, R9, R22 ;  /* 0x0000001609007302 */ /* 0x000e620000000000 */
[----:B0-----:R-:W-:-:S04]  /*0740*/  FFMA R11, -R22, R8, 1 ;  /* 0x3f800000160b7423 */ /* 0x001fc80000000108 */
[----:B------:R-:W-:-:S04]  /*0750*/  FFMA R8, R8, R11, R8 ;  /* 0x0000000b08087223 */ /* 0x000fc80000000008 */
[----:B------:R-:W-:-:S04]  /*0760*/  FFMA R29, R9, R8, RZ ;  /* 0x00000008091d7223 */ /* 0x000fc800000000ff */
[----:B------:R-:W-:-:S04]  /*0770*/  FFMA R11, -R22, R29, R9 ;  /* 0x0000001d160b7223 */ /* 0x000fc80000000109 */
[----:B------:R-:W-:Y:S01]  /*0780*/  FFMA R29, R8, R11, R29 ;  /* 0x0000000b081d7223 */ /* 0x000fe2000000001d */
[----:B-1----:R-:W-:Y:S06]  /*0790*/  @!P0 BRA `(.L_x_11) ;  /* 0x0000000000108947 */ /* 0x002fec0003800000 */
[----:B------:R-:W-:Y:S02]  /*07a0*/  MOV R8, R22 ;  /* 0x0000001600087202 */ /* 0x000fe40000000f00 */
[----:B------:R-:W-:-:S07]  /*07b0*/  MOV R28, 0x7d0 ;  /* 0x000007d0001c7802 */ /* 0x000fce0000000f00 */
[----:B------:R-:W-:Y:S05]  /*07c0*/  CALL.REL.NOINC `($__internal_1_$__cuda_sm3x_div_rn_noftz_f32_slowpath) ;  /* 0x00000058005c7944 */ /* 0x000fea0003c00000 */
[----:B------:R-:W-:-:S07]  /*07d0*/  MOV R29, R8 ;  /* 0x00000008001d7202 */ /* 0x000fce0000000f00 */
.L_x_11:
[----:B------:R-:W-:Y:S05]  /*07e0*/  BSYNC.RECONVERGENT B3 ;  /* 0x0000000000037941 */ /* 0x000fea0003800200 */
.L_x_10:
[----:B------:R-:W0:Y:S01]  /*07f0*/  MUFU.RCP R11, R10 ;  /* 0x0000000a000b7308 */ /* 0x000e220000001000 */
[----:B------:R-:W-:Y:S01]  /*0800*/  FMUL R9, R24, R29 ;  /* 0x0000001d18097220 */ /* 0x000fe20000400000 */
[----:B------:R-:W-:Y:S06]  /*0810*/  BSSY.RECONVERGENT B3, `(.L_x_12) ;  /* 0x000000c000037945 */ /* 0x000fec0003800200 */
        /* <DEDUP_REMOVED lines=11> */
.L_x_13:
[----:B------:R-:W-:Y:S05]  /*08d0*/  BSYNC.RECONVERGENT B3 ;  /* 0x0000000000037941 */ /* 0x000fea0003800200 */
.L_x_12:
[----:B------:R-:W0:Y:S01]  /*08e0*/  MUFU.RCP R9, R10 ;  /* 0x0000000a00097308 */ /* 0x000e220000001000 */
[----:B------:R-:W-:Y:S01]  /*08f0*/  FMUL R21, R20, R29 ;  /* 0x0000001d14157220 */ /* 0x000fe20000400000 */
[----:B------:R-:W-:Y:S01]  /*0900*/  BSSY.RECONVERGENT B3, `(.L_x_14) ;  /* 0x000000e000037945 */ /* 0x000fe20003800200 */
[----:B------:R-:W-:-:S05]  /*0910*/  FADD R6, R6, R11 ;  /* 0x0000000b06067221 */ /* 0x000fca0000000000 */
        /* <DEDUP_REMOVED lines=8> */
[----:B------:R-:W-:Y:S02]  /*09a0*/  MOV R8, R10 ;  /* 0x0000000a00087202 */ /* 0x000fe40000000f00 */
[----:B------:R-:W-:-:S07]  /*09b0*/  MOV R28, 0x9d0 ;  /* 0x000009d0001c7802 */ /* 0x000fce0000000f00 */
[----:B------:R-:W-:Y:S05]  /*09c0*/  CALL.REL.NOINC `($__internal_1_$__cuda_sm3x_div_rn_noftz_f32_slowpath) ;  /* 0x0000005400dc7944 */ /* 0x000fea0003c00000 */
[----:B------:R-:W-:-:S07]  /*09d0*/  MOV R9, R8 ;  /* 0x0000000800097202 */ /* 0x000fce0000000f00 */
.L_x_15:
[----:B------:R-:W-:Y:S05]  /*09e0*/  BSYNC.RECONVERGENT B3 ;  /* 0x0000000000037941 */ /* 0x000fea0003800200 */
.L_x_14:
        /* <DEDUP_REMOVED lines=15> */
.L_x_17:
[----:B------:R-:W-:Y:S05]  /*0ae0*/  BSYNC.RECONVERGENT B3 ;  /* 0x0000000000037941 */ /* 0x000fea0003800200 */
.L_x_16:
[----:B------:R-:W-:-:S07]  /*0af0*/  FADD R3, R3, R8 ;  /* 0x0000000803037221 */ /* 0x000fce0000000000 */
.L_x_6:
[----:B------:R-:W-:Y:S05]  /*0b00*/  BSYNC.RECONVERGENT B2 ;  /* 0x0000000000027941 */ /* 0x000fea0003800200 */
.L_x_5:
[----:B------:R-:W-:Y:S01]  /*0b10*/  ISETP.NE.AND P0, PT, R17, -0x2, PT ;  /* 0xfffffffe1100780c */ /* 0x000fe20003f05270 */
[----:B------:R-:W-:-:S12]  /*0b20*/  BSSY.RECONVERGENT B2, `(.L_x_18) ;  /* 0x000005b000027945 */ /* 0x000fd80003800200 */
[----:B------:R-:W-:Y:S05]  /*0b30*/  @!P0 BRA `(.L_x_19) ;  /* 0x0000000400648947 */ /* 0x000fea0003800000 */
[----:B------:R-:W0:Y:S01]  /*0b40*/  LDS.64 R8, [UR6+-0x20] ;  /* 0xffffe006ff087984 */ /* 0x000e220008000a00 */
[----:B------:R-:W-:Y:S03]  /*0b50*/  BSSY.RECONVERGENT B0, `(.L_x_20) ;  /* 0x0000015000007945 */ /* 0x000fe60003800200 */
[----:B------:R-:W1:Y:S04]  /*0b60*/  LDS R20, [UR6+-0x24] ;  /* 0xffffdc06ff147984 */ /* 0x000e680008000800 */
[----:B------:R-:W2:Y:S01]  /*0b70*/  LDS R26, [UR7+-0xc] ;  /* 0xfffff407ff1a7984 */ /* 0x000ea20008000800 */
[----:B0----5:R-:W-:Y:S01]  /*0b80*/  FADD R10, R14, -R8 ;  /* 0x800000080e0a7221 */ /* 0x021fe20000000000 */
[----:B------:R-:W-:Y:S01]  /*0b90*/  FADD R25, R12, -R9 ;  /* 0x800000090c197221 */ /* 0x000fe20000000000 */
[----:B-1----:R-:W-:-:S02]  /*0ba0*/  FADD R20, R7, -R20 ;  /* 0x8000001407147221 */ /* 0x002fc40000000000 */
[----:B------:R-:W-:-:S04]  /*0bb0*/  FMUL R11, R10, R10 ;  /* 0x0000000a0a0b7220 */ /* 0x000fc80000400000 */
[----:B------:R-:W-:-:S04]  /*0bc0*/  FFMA R8, R20, R20, R11 ;  /* 0x0000001414087223 */ /* 0x000fc8000000000b */
[----:B------:R-:W-:-:S04]  /*0bd0*/  FFMA R8, R25, R25, R8 ;  /* 0x0000001919087223 */ /* 0x000fc80000000008 */
[----:B------:R0:W1:Y:S01]  /*0be0*/  MUFU.RSQ R9, R8 ;  /* 0x0000000800097308 */ /* 0x0000620000001400 */
[----:B------:R-:W-:-:S04]  /*0bf0*/  IADD3 R11, PT, PT, R8, -0xd000000, RZ ;  /* 0xf3000000080b7810 */ /* 0x000fc80007ffe0ff */
[----:B------:R-:W-:-:S13]  /*0c00*/  ISETP.GT.U32.AND P0, PT, R11, 0x727fffff, PT ;  /* 0x727fffff0b00780c */ /* 0x000fda0003f04070 */
[----:B012---:R-:W-:Y:S05]  /*0c10*/  @!P0 BRA `(.L_x_21) ;  /* 0x0000000000108947 */ /* 0x007fea0003800000 */
[----:B------:R-:W-:Y:S02]  /*0c20*/  MOV R9, R8 ;  /* 0x0000000800097202 */ /* 0x000fe40000000f00 */
[----:B------:R-:W-:-:S07]  /*0c30*/  MOV R8, 0xc50 ;  /* 0x00000c5000087802 */ /* 0x000fce0000000f00 */
[----:B------:R-:W-:Y:S05]  /*0c40*/  CALL.REL.NOINC `($__internal_0_$__cuda_sm20_sqrt_rn_f32_slowpath) ;  /* 0x0000005000e87944 */ /* 0x000fea0003c00000 */
[----:B------:R-:W-:Y:S05]  /*0c50*/  BRA `(.L_x_22) ;  /* 0x0000000000107947 */ /* 0x000fea0003800000 */
.L_x_21:
[----:B------:R-:W-:Y:S01]  /*0c60*/  FMUL.FTZ R27, R8, R9 ;  /* 0x00000009081b7220 */ /* 0x000fe20000410000 */
[----:B------:R-:W-:-:S03]  /*0c70*/  FMUL.FTZ R9, R9, 0.5 ;  /* 0x3f00000009097820 */ /* 0x000fc60000410000 */
[----:B------:R-:W-:-:S04]  /*0c80*/  FFMA R8, -R27, R27, R8 ;  /* 0x0000001b1b087223 */ /* 0x000fc80000000108 */
[----:B------:R-:W-:-:S07]  /*0c90*/  FFMA R27, R8, R9, R27 ;  /* 0x00000009081b7223 */ /* 0x000fce000000001b */
.L_x_22:
[----:B------:R-:W-:Y:S05]  /*0ca0*/  BSYNC.RECONVERGENT B0 ;  /* 0x0000000000007941 */ /* 0x000fea0003800200 */
.L_x_20:
        /* <DEDUP_REMOVED lines=16> */
.L_x_24:
[----:B------:R-:W-:Y:S05]  /*0db0*/  BSYNC.RECONVERGENT B3 ;  /* 0x0000000000037941 */ /* 0x000fea0003800200 */
.L_x_23:
        /* <DEDUP_REMOVED lines=14> */
.L_x_26:
[----:B------:R-:W-:Y:S05]  /*0ea0*/  BSYNC.RECONVERGENT B3 ;  /* 0x0000000000037941 */ /* 0x000fea0003800200 */
.L_x_25:
        /* <DEDUP_REMOVED lines=16> */
.L_x_28:
[----:B------:R-:W-:Y:S05]  /*0fb0*/  BSYNC.RECONVERGENT B3 ;  /* 0x0000000000037941 */ /* 0x000fea0003800200 */
.L_x_27:
        /* <DEDUP_REMOVED lines=15> */
.L_x_30:
[----:B------:R-:W-:Y:S05]  /*10b0*/  BSYNC.RECONVERGENT B3 ;  /* 0x0000000000037941 */ /* 0x000fea0003800200 */
.L_x_29:
[----:B------:R-:W-:-:S07]  /*10c0*/  FADD R3, R3, R8 ;  /* 0x0000000803037221 */ /* 0x000fce0000000000 */
.L_x_19:
[----:B------:R-:W-:Y:S05]  /*10d0*/  BSYNC.RECONVERGENT B2 ;  /* 0x0000000000027941 */ /* 0x000fea0003800200 */
.L_x_18:
        /* <DEDUP_REMOVED lines=8> */
[----:B------:R-:W-:-:S03]  /*1160*/  FADD R25, R7, -R8 ;  /* 0x8000000807197221 */ /* 0x000fc60000000000 */
[----:B------:R-:W-:Y:S01]  /*1170*/  FMUL R8, R10, R10 ;  /* 0x0000000a0a087220 */ /* 0x000fe20000400000 */
[----:B-1----:R-:W-:-:S03]  /*1180*/  FADD R24, R12, -R11 ;  /* 0x8000000b0c187221 */ /* 0x002fc60000000000 */
        /* <DEDUP_REMOVED lines=10> */
.L_x_34:
[----:B------:R-:W-:Y:S01]  /*1230*/  FMUL.FTZ R27, R8, R9 ;  /* 0x00000009081b7220 */ /* 0x000fe20000410000 */
[----:B------:R-:W-:-:S03]  /*1240*/  FMUL.FTZ R9, R9, 0.5 ;  /* 0x3f00000009097820 */ /* 0x000fc60000410000 */
[----:B------:R-:W-:-:S04]  /*1250*/  FFMA R8, -R27, R27, R8 ;  /* 0x0000001b1b087223 */ /* 0x000fc80000000108 */
[----:B------:R-:W-:-:S07]  /*1260*/  FFMA R27, R8, R9, R27 ;  /* 0x00000009081b7223 */ /* 0x000fce000000001b */
.L_x_35:
[----:B------:R-:W-:Y:S05]  /*1270*/  BSYNC.RECONVERGENT B0 ;  /* 0x0000000000007941 */ /* 0x000fea0003800200 */
.L_x_33:
        /* <DEDUP_REMOVED lines=16> */
.L_x_37:
[----:B------:R-:W-:Y:S05]  /*1380*/  BSYNC.RECONVERGENT B3 ;  /* 0x0000000000037941 */ /* 0x000fea0003800200 */
.L_x_36:
        /* <DEDUP_REMOVED lines=14> */
.L_x_39:
[----:B------:R-:W-:Y:S05]  /*1470*/  BSYNC.RECONVERGENT B3 ;  /* 0x0000000000037941 */ /* 0x000fea0003800200 */
.L_x_38:
        /* <DEDUP_REMOVED lines=16> */
.L_x_41:
[----:B------:R-:W-:Y:S05]  /*1580*/  BSYNC.RECONVERGENT B3 ;  /* 0x0000000000037941 */ /* 0x000fea0003800200 */
.L_x_40:
        /* <DEDUP_REMOVED lines=15> */
.L_x_43:
[----:B------:R-:W-:Y:S05]  /*1680*/  BSYNC.RECONVERGENT B3 ;  /* 0x0000000000037941 */ /* 0x000fea0003800200 */
.L_x_42:
[----:B------:R-:W-:-:S07]  /*1690*/  FADD R3, R3, R8 ;  /* 0x0000000803037221 */ /* 0x000fce0000000000 */
.L_x_32:
[----:B------:R-:W-:Y:S05]  /*16a0*/  BSYNC.RECONVERGENT B2 ;  /* 0x0000000000027941 */ /* 0x000fea0003800200 */
.L_x_31:
[----:B------:R-:W-:Y:S01]  /*16b0*/  ISETP.NE.AND P0, PT, R16, 0x1, PT ;  /* 0x000000011000780c */ /* 0x000fe20003f05270 */
[----:B------:R-:W-:-:S12]  /*16c0*/  BSSY.RECONVERGENT B2, `(.L_x_44) ;  /* 0x000005a000027945 */ /* 0x000fd80003800200 */
        /* <DEDUP_REMOVED lines=18> */
.L_x_47:
[----:B------:R-:W-:Y:S01]  /*17f0*/  FMUL.FTZ R27, R8, R9 ;  /* 0x00000009081b7220 */ /* 0x000fe20000410000 */
[----:B------:R-:W-:-:S03]  /*1800*/  FMUL.FTZ R9, R9, 0.5 ;  /* 0x3f00000009097820 */ /* 0x000fc60000410000 */
[----:B------:R-:W-:-:S04]  /*1810*/  FFMA R8, -R27, R27, R8 ;  /* 0x0000001b1b087223 */ /* 0x000fc80000000108 */
[----:B------:R-:W-:-:S07]  /*1820*/  FFMA R27, R8, R9, R27 ;  /* 0x00000009081b7223 */ /* 0x000fce000000001b */
.L_x_48:
[----:B------:R-:W-:Y:S05]  /*1830*/  BSYNC.RECONVERGENT B0 ;  /* 0x0000000000007941 */ /* 0x000fea0003800200 */
.L_x_46:
        /* <DEDUP_REMOVED lines=16> */
.L_x_50:
[----:B------:R-:W-:Y:S05]  /*1940*/  BSYNC.RECONVERGENT B3 ;  /* 0x0000000000037941 */ /* 0x000fea0003800200 */
.L_x_49:
        /* <DEDUP_REMOVED lines=14> */
.L_x_52:
[----:B------:R-:W-:Y:S05]  /*1a30*/  BSYNC.RECONVERGENT B3 ;  /* 0x0000000000037941 */ /* 0x000fea0003800200 */
.L_x_51:
        /* <DEDUP_REMOVED lines=16> */
.L_x_54:
[----:B------:R-:W-:Y:S05]  /*1b40*/  BSYNC.RECONVERGENT B3 ;  /* 0x0000000000037941 */ /* 0x000fea0003800200 */
.L_x_53:
        /* <DEDUP_REMOVED lines=15> */
.L_x_56:
[----:B------:R-:W-:Y:S05]  /*1c40*/  BSYNC.RECONVERGENT B3 ;  /* 0x0000000000037941 */ /* 0x000fea0003800200 */
.L_x_55:
[----:B------:R-:W-:-:S07]  /*1c50*/  FADD R3, R3, R8 ;  /* 0x0000000803037221 */ /* 0x000fce0000000000 */
.L_x_45:
[----:B------:R-:W-:Y:S05]  /*1c60*/  BSYNC.RECONVERGENT B2 ;  /* 0x0000000000027941 */ /* 0x000fea0003800200 */
.L_x_44:
[----:B------:R-:W-:Y:S01]  /*1c70*/  ISETP.NE.AND P0, PT, R17, 0x1, PT ;  /* 0x000000011100780c */ /* 0x000fe20003f05270 */
[----:B------:R-:W-:-:S12]  /*1c80*/  BSSY.RECONVERGENT B2, `(.L_x_57) ;  /* 0x000005a000027945 */ /* 0x000fd80003800200 */
[----:B------:R-:W-:Y:S05]  /*1c90*/  @!P0 BRA `(.L_x_58) ;  /* 0x0000000400608947 */ /* 0x000fea0003800000 */
[----:B------:R-:W0:Y:S01]  /*1ca0*/  LDS.128 R8, [UR6] ;  /* 0x00000006ff087984 */ /* 0x000e220008000c00 */
[----:B------:R-:W-:Y:S03]  /*1cb0*/  BSSY.RECONVERGENT B0, `(.L_x_59) ;  /* 0x0000014000007945 */ /* 0x000fe60003800200 */
[----:B------:R-:W1:Y:S01]  /*1cc0*/  LDS R26, [UR7] ;  /* 0x00000007ff1a7984 */ /* 0x000e620008000800 */
        /* <DEDUP_REMOVED lines=14> */
.L_x_60:
[----:B------:R-:W-:Y:S01]  /*1db0*/  FMUL.FTZ R27, R8, R9 ;  /* 0x00000009081b7220 */ /* 0x000fe20000410000 */
[----:B------:R-:W-:-:S03]  /*1dc0*/  FMUL.FTZ R9, R9, 0.5 ;  /* 0x3f00000009097820 */ /* 0x000fc60000410000 */
[----:B------:R-:W-:-:S04]  /*1dd0*/  FFMA R8, -R27, R27, R8 ;  /* 0x0000001b1b087223 */ /* 0x000fc80000000108 */
[----:B------:R-:W-:-:S07]  /*1de0*/  FFMA R27, R8, R9, R27 ;  /* 0x00000009081b7223 */ /* 0x000fce000000001b */
.L_x_61:
[----:B------:R-:W-:Y:S05]  /*1df0*/  BSYNC.RECONVERGENT B0 ;  /* 0x0000000000007941 */ /* 0x000fea0003800200 */
.L_x_59:
        /* <DEDUP_REMOVED lines=16> */
.L_x_63:
[----:B------:R-:W-:Y:S05]  /*1f00*/  BSYNC.RECONVERGENT B3 ;  /* 0x0000000000037941 */ /* 0x000fea0003800200 */
.L_x_62:
        /* <DEDUP_REMOVED lines=14> */
.L_x_65:
[----:B------:R-:W-:Y:S05]  /*1ff0*/  BSYNC.RECONVERGENT B3 ;  /* 0x0000000000037941 */ /* 0x000fea0003800200 */
.L_x_64:
        /* <DEDUP_REMOVED lines=16> */
.L_x_67:
[----:B------:R-:W-:Y:S05]  /*2100*/  BSYNC.RECONVERGENT B3 ;  /* 0x0000000000037941 */ /* 0x000fea0003800200 */
.L_x_66:
        /* <DEDUP_REMOVED lines=15> */
.L_x_69:
[----:B------:R-:W-:Y:S05]  /*2200*/  BSYNC.RECONVERGENT B3 ;  /* 0x0000000000037941 */ /* 0x000fea0003800200 */
.L_x_68:
[----:B------:R-:W-:-:S07]  /*2210*/  FADD R3, R3, R8 ;  /* 0x0000000803037221 */ /* 0x000fce0000000000 */
.L_x_58:
[----:B------:R-:W-:Y:S05]  /*2220*/  BSYNC.RECONVERGENT B2 ;  /* 0x0000000000027941 */ /* 0x000fea0003800200 */
.L_x_57:
[----:B------:R-:W-:Y:S01]  /*2230*/  ISETP.NE.AND P0, PT, R16, -0x1, PT ;  /* 0xffffffff1000780c */ /* 0x000fe20003f05270 */
[----:B------:R-:W-:-:S12]  /*2240*/  BSSY.RECONVERGENT B2, `(.L_x_70) ;  /* 0x000005b000027945 */ /* 0x000fd80003800200 */
[----:B------:R-:W-:Y:S05]  /*2250*/  @!P0 BRA `(.L_x_71) ;  /* 0x0000000400648947 */ /* 0x000fea0003800000 */
[----:B------:R-:W0:Y:S01]  /*2260*/  LDS.64 R8, [UR6+0x10] ;  /* 0x00001006ff087984 */ /* 0x000e220008000a00 */
[----:B------:R-:W-:Y:S03]  /*2270*/  BSSY.RECONVERGENT B0, `(.L_x_72) ;  /* 0x0000015000007945 */ /* 0x000fe60003800200 */
[----:B------:R-:W1:Y:S04]  /*2280*/  LDS R20, [UR6+0xc] ;  /* 0x00000c06ff147984 */ /* 0x000e680008000800 */
[----:B------:R-:W2:Y:S01]  /*2290*/  LDS R26, [UR7+0x4] ;  /* 0x00000407ff1a7984 */ /* 0x000ea20008000800 */
        /* <DEDUP_REMOVED lines=14> */
.L_x_73:
[----:B------:R-:W-:Y:S01]  /*2380*/  FMUL.FTZ R27, R8, R9 ;  /* 0x00000009081b7220 */ /* 0x000fe20000410000 */
[----:B------:R-:W-:-:S03]  /*2390*/  FMUL.FTZ R9, R9, 0.5 ;  /* 0x3f00000009097820 */ /* 0x000fc60000410000 */
[----:B------:R-:W-:-:S04]  /*23a0*/  FFMA R8, -R27, R27, R8 ;  /* 0x0000001b1b087223 */ /* 0x000fc80000000108 */
[----:B------:R-:W-:-:S07]  /*23b0*/  FFMA R27, R8, R9, R27 ;  /* 0x00000009081b7223 */ /* 0x000fce000000001b */
.L_x_74:
[----:B------:R-:W-:Y:S05]  /*23c0*/  BSYNC.RECONVERGENT B0 ;  /* 0x0000000000007941 */ /* 0x000fea0003800200 */
.L_x_72:
        /* <DEDUP_REMOVED lines=16> */
.L_x_76:
[----:B------:R-:W-:Y:S05]  /*24d0*/  BSYNC.RECONVERGENT B3 ;  /* 0x0000000000037941 */ /* 0x000fea0003800200 */
.L_x_75:
        /* <DEDUP_REMOVED lines=14> */
.L_x_78:
[----:B------:R-:W-:Y:S05]  /*25c0*/  BSYNC.RECONVERGENT B3 ;  /* 0x0000000000037941 */ /* 0x000fea0003800200 */
.L_x_77:
        /* <DEDUP_REMOVED lines=16> */
.L_x_80:
[----:B------:R-:W-:Y:S05]  /*26d0*/  BSYNC.RECONVERGENT B3 ;  /* 0x0000000000037941 */ /* 0x000fea0003800200 */
.L_x_79:
        /* <DEDUP_REMOVED lines=15> */
.L_x_82:
[----:B------:R-:W-:Y:S05]  /*27d0*/  BSYNC.RECONVERGENT B3 ;  /* 0x0000000000037941 */ /* 0x000fea0003800200 */
.L_x_81:
[----:B------:R-:W-:-:S07]  /*27e0*/  FADD R3, R3, R8 ;  /* 0x0000000803037221 */ /* 0x000fce0000000000 */
.L_x_71:
[----:B------:R-:W-:Y:S05]  /*27f0*/  BSYNC.RECONVERGENT B2 ;  /* 0x0000000000027941 */ /* 0x000fea0003800200 */
.L_x_70:
        /* <DEDUP_REMOVED lines=21> */
.L_x_86:
[----:B------:R-:W-:Y:S01]  /*2950*/  FMUL.FTZ R27, R8, R9 ;  /* 0x00000009081b7220 */ /* 0x000fe20000410000 */
[----:B------:R-:W-:-:S03]  /*2960*/  FMUL.FTZ R9, R9, 0.5 ;  /* 0x3f00000009097820 */ /* 0x000fc60000410000 */
[----:B------:R-:W-:-:S04]  /*2970*/  FFMA R8, -R27, R27, R8 ;  /* 0x0000001b1b087223 */ /* 0x000fc80000000108 */
[----:B------:R-:W-:-:S07]  /*2980*/  FFMA R27, R8, R9, R27 ;  /* 0x00000009081b7223 */ /* 0x000fce000000001b */
.L_x_87:
[----:B------:R-:W-:Y:S05]  /*2990*/  BSYNC.RECONVERGENT B0 ;  /* 0x0000000000007941 */ /* 0x000fea0003800200 */
.L_x_85:
        /* <DEDUP_REMOVED lines=16> */
.L_x_89:
[----:B------:R-:W-:Y:S05]  /*2aa0*/  BSYNC.RECONVERGENT B3 ;  /* 0x0000000000037941 */ /* 0x000fea0003800200 */
.L_x_88:
        /* <DEDUP_REMOVED lines=14> */
.L_x_91:
[----:B------:R-:W-:Y:S05]  /*2b90*/  BSYNC.RECONVERGENT B3 ;  /* 0x0000000000037941 */ /* 0x000fea0003800200 */
.L_x_90:
        /* <DEDUP_REMOVED lines=16> */
.L_x_93:
[----:B------:R-:W-:Y:S05]  /*2ca0*/  BSYNC.RECONVERGENT B3 ;  /* 0x0000000000037941 */ /* 0x000fea0003800200 */
.L_x_92:
        /* <DEDUP_REMOVED lines=15> */
.L_x_95:
[----:B------:R-:W-:Y:S05]  /*2da0*/  BSYNC.RECONVERGENT B3 ;  /* 0x0000000000037941 */ /* 0x000fea0003800200 */
.L_x_94:
[----:B------:R-:W-:-:S07]  /*2db0*/  FADD R3, R3, R8 ;  /* 0x0000000803037221 */ /* 0x000fce0000000000 */
.L_x_84:
[----:B------:R-:W-:Y:S05]  /*2dc0*/  BSYNC.RECONVERGENT B2 ;  /* 0x0000000000027941 */ /* 0x000fea0003800200 */
.L_x_83:
[----:B------:R-:W-:Y:S01]  /*2dd0*/  ISETP.NE.AND P0, PT, R16, -0x3, PT ;  /* 0xfffffffd1000780c */ /* 0x000fe20003f05270 */
[----:B------:R-:W-:-:S12]  /*2de0*/  BSSY.RECONVERGENT B2, `(.L_x_96) ;  /* 0x000005a000027945 */ /* 0x000fd80003800200 */
[----:B------:R-:W-:Y:S05]  /*2df0*/  @!P0 BRA `(.L_x_97) ;  /* 0x0000000400608947 */ /* 0x000fea0003800000 */
[----:B------:R-:W0:Y:S01]  /*2e00*/  LDS.128 R8, [UR6+0x20] ;  /* 0x00002006ff087984 */ /* 0x000e220008000c00 */
[----:B------:R-:W-:Y:S03]  /*2e10*/  BSSY.RECONVERGENT B0, `(.L_x_98) ;  /* 0x0000014000007945 */ /* 0x000fe60003800200 */
[----:B------:R-:W1:Y:S01]  /*2e20*/  LDS R25, [UR7+0xc] ;  /* 0x00000c07ff197984 */ /* 0x000e620008000800 */
        /* <DEDUP_REMOVED lines=14> */
.L_x_99:
[----:B------:R-:W-:Y:S01]  /*2f10*/  FMUL.FTZ R27, R8, R9 ;  /* 0x00000009081b7220 */ /* 0x000fe20000410000 */
[----:B------:R-:W-:-:S03]  /*2f20*/  FMUL.FTZ R9, R9, 0.5 ;  /* 0x3f00000009097820 */ /* 0x000fc60000410000 */
[----:B------:R-:W-:-:S04]  /*2f30*/  FFMA R8, -R27, R27, R8 ;  /* 0x0000001b1b087223 */ /* 0x000fc80000000108 */
[----:B------:R-:W-:-:S07]  /*2f40*/  FFMA R27, R8, R9, R27 ;  /* 0x00000009081b7223 */ /* 0x000fce000000001b */
.L_x_100:
[----:B------:R-:W-:Y:S05]  /*2f50*/  BSYNC.RECONVERGENT B0 ;  /* 0x0000000000007941 */ /* 0x000fea0003800200 */
.L_x_98:
        /* <DEDUP_REMOVED lines=16> */
.L_x_102:
[----:B------:R-:W-:Y:S05]  /*3060*/  BSYNC.RECONVERGENT B3 ;  /* 0x0000000000037941 */ /* 0x000fea0003800200 */
.L_x_101:
        /* <DEDUP_REMOVED lines=14> */
.L_x_104:
[----:B------:R-:W-:Y:S05]  /*3150*/  BSYNC.RECONVERGENT B3 ;  /* 0x0000000000037941 */ /* 0x000fea0003800200 */
.L_x_103:
        /* <DEDUP_REMOVED lines=16> */
.L_x_106:
[----:B------:R-:W-:Y:S05]  /*3260*/  BSYNC.RECONVERGENT B3 ;  /* 0x0000000000037941 */ /* 0x000fea0003800200 */
.L_x_105:
        /* <DEDUP_REMOVED lines=15> */
.L_x_108:
[----:B------:R-:W-:Y:S05]  /*3360*/  BSYNC.RECONVERGENT B3 ;  /* 0x0000000000037941 */ /* 0x000fea0003800200 */
.L_x_107:
[----:B------:R-:W-:-:S07]  /*3370*/  FADD R3, R3, R8 ;  /* 0x0000000803037221 */ /* 0x000fce0000000000 */
.L_x_97:
[----:B------:R-:W-:Y:S05]  /*3380*/  BSYNC.RECONVERGENT B2 ;  /* 0x0000000000027941 */ /* 0x000fea0003800200 */
.L_x_96:
[----:B------:R-:W-:Y:S01]  /*3390*/  IADD3 R17, PT, PT, R17, -0x8, RZ ;  /* 0xfffffff811117810 */ /* 0x000fe20007ffe0ff */
[----:B------:R-:W-:Y:S01]  /*33a0*/  UIADD3 UR6, UPT, UPT, UR6, 0x60, URZ ;  /* 0x0000006006067890 */ /* 0x000fe2000fffe0ff */
[----:B------:R-:W-:Y:S01]  /*33b0*/  IADD3 R16, PT, PT, R16, 0x8, RZ ;  /* 0x0000000810107810 */ /* 0x000fe20007ffe0ff */
[----:B------:R-:W-:Y:S01]  /*33c0*/  UIADD3 UR7, UPT, UPT, UR7, 0x20, URZ ;  /* 0x0000002007077890 */ /* 0x000fe2000fffe0ff */
[----:B------:R-:W-:Y:S11]  /*33d0*/  BRA.U UP0, `(.L_x_109) ;  /* 0xffffffd100547547 */ /* 0x000ff6000b83ffff */
.L_x_4:
[----:B------:R-:W-:-:S09]  /*33e0*/  UISETP.NE.AND UP0, UPT, UR11, URZ, UPT ;  /* 0x000000ff0b00728c */ /* 0x000fd2000bf05270 */
[----:B------:R-:W-:Y:S05]  /*33f0*/  BRA.U !UP0, `(.L_x_3) ;  /* 0x0000002908887547 */ /* 0x000fea000b800000 */
[----:B------:R-:W1:Y:S01]  /*3400*/  S2UR UR7, SR_CgaCtaId ;  /* 0x00000000000779c3 */ /* 0x000e620000008800 */
[----:B------:R-:W-:Y:S01]  /*3410*/  UIADD3 UR8, UPT, UPT, UR8, UR5, URZ ;  /* 0x0000000508087290 */ /* 0x000fe2000fffe0ff */
[----:B------:R-:W-:Y:S01]  /*3420*/  BSSY.RECONVERGENT B2, `(.L_x_110) ;  /* 0x0000061000027945 */ /* 0x000fe20003800200 */
[----:B------:R-:W-:Y:S02]  /*3430*/  UMOV UR6, 0x400 ;  /* 0x0000040000067882 */ /* 0x000fe40000000000 */
[----:B------:R-:W-:Y:S02]  /*3440*/  UIADD3 UR9, UPT, UPT, UR6, 0xc00, URZ ;  /* 0x00000c0006097890 */ /* 0x000fe4000fffe0ff */
[----:B------:R-:W-:Y:S01]  /*3450*/  ISETP.NE.AND P0, PT, R15, UR8, PT ;  /* 0x000000080f007c0c */ /* 0x000fe2000bf05270 */
[----:B-1----:R-:W-:Y:S02]  /*3460*/  ULEA UR6, UR7, UR6, 0x18 ;  /* 0x0000000607067291 */ /* 0x002fe4000f8ec0ff */
[----:B------:R-:W-:-:S02]  /*3470*/  ULEA UR7, UR7, UR9, 0x18 ;  /* 0x0000000907077291 */ /* 0x000fc4000f8ec0ff */
[----:B------:R-:W-:Y:S02]  /*3480*/  UIMAD UR6, UR5, 0xc, UR6 ;  /* 0x0000000c050678a4 */ /* 0x000fe4000f8e0206 */
[----:B------:R-:W-:-:S06]  /*3490*/  ULEA UR7, UR5, UR7, 0x2 ;  /* 0x0000000705077291 */ /* 0x000fcc000f8e10ff */
[----:B------:R-:W-:Y:S06]  /*34a0*/  @!P0 BRA `(.L_x_111) ;  /* 0x0000000400608947 */ /* 0x000fec0003800000 */
[----:B0-----:R-:W0:Y:S01]  /*34b0*/  LDS.128 R8, [UR6] ;  /* 0x00000006ff087984 */ /* 0x001e220008000c00 */
        /* <DEDUP_REMOVED lines=16> */
.L_x_113:
[----:B------:R-:W-:Y:S01]  /*35c0*/  FMUL.FTZ R27, R8, R9 ;  /* 0x00000009081b7220 */ /* 0x000fe20000410000 */
[----:B------:R-:W-:-:S03]  /*35d0*/  FMUL.FTZ R9, R9, 0.5 ;  /* 0x3f00000009097820 */ /* 0x000fc60000410000 */
[----:B------:R-:W-:-:S04]  /*35e0*/  FFMA R8, -R27, R27, R8 ;  /* 0x0000001b1b087223 */ /* 0x000fc80000000108 */
[----:B------:R-:W-:-:S07]  /*35f0*/  FFMA R27, R8, R9, R27 ;  /* 0x00000009081b7223 */ /* 0x000fce000000001b */
.L_x_114:
[----:B------:R-:W-:Y:S05]  /*3600*/  BSYNC.RECONVERGENT B0 ;  /* 0x0000000000007941 */ /* 0x000fea0003800200 */
.L_x_112:
        /* <DEDUP_REMOVED lines=16> */
.L_x_116:
[----:B------:R-:W-:Y:S05]  /*3710*/  BSYNC.RECONVERGENT B3 ;  /* 0x0000000000037941 */ /* 0x000fea0003800200 */
.L_x_115:
        /* <DEDUP_REMOVED lines=14> */
.L_x_118:
[----:B------:R-:W-:Y:S05]  /*3800*/  BSYNC.RECONVERGENT B3 ;  /* 0x0000000000037941 */ /* 0x000fea0003800200 */
.L_x_117:
        /* <DEDUP_REMOVED lines=16> */
.L_x_120:
[----:B------:R-:W-:Y:S05]  /*3910*/  BSYNC.RECONVERGENT B3 ;  /* 0x0000000000037941 */ /* 0x000fea0003800200 */
.L_x_119:
        /* <DEDUP_REMOVED lines=15> */
.L_x_122:
[----:B------:R-:W-:Y:S05]  /*3a10*/  BSYNC.RECONVERGENT B3 ;  /* 0x0000000000037941 */ /* 0x000fea0003800200 */
.L_x_121:
[----:B------:R-:W-:-:S07]  /*3a20*/  FADD R3, R3, R8 ;  /* 0x0000000803037221 */ /* 0x000fce0000000000 */
.L_x_111:
[----:B------:R-:W-:Y:S05]  /*3a30*/  BSYNC.RECONVERGENT B2 ;  /* 0x0000000000027941 */ /* 0x000fea0003800200 */
.L_x_110:
[----:B------:R-:W-:-:S09]  /*3a40*/  UISETP.NE.AND UP0, UPT, UR11, 0x1, UPT ;  /* 0x000000010b00788c */ /* 0x000fd2000bf05270 */
[----:B------:R-:W-:Y:S05]  /*3a50*/  BRA.U !UP0, `(.L_x_3) ;  /* 0x0000002108f07547 */ /* 0x000fea000b800000 */
[----:B------:R-:W-:Y:S01]  /*3a60*/  UIADD3 UR5, UPT, UPT, UR8, 0x1, URZ ;  /* 0x0000000108057890 */ /* 0x000fe2000fffe0ff */
[----:B------:R-:W-:Y:S05]  /*3a70*/  BSSY.RECONVERGENT B2, `(.L_x_123) ;  /* 0x000005c000027945 */ /* 0x000fea0003800200 */
[----:B------:R-:W-:-:S13]  /*3a80*/  ISETP.NE.AND P0, PT, R15, UR5, PT ;  /* 0x000000050f007c0c */ /* 0x000fda000bf05270 */
[----:B------:R-:W-:Y:S05]  /*3a90*/  @!P0 BRA `(.L_x_124) ;  /* 0x0000000400648947 */ /* 0x000fea0003800000 */
[----:B------:R-:W1:Y:S01]  /*3aa0*/  LDS.64 R10, [UR6+0x10] ;  /* 0x00001006ff0a7984 */ /* 0x000e620008000a00 */
[----:B------:R-:W-:Y:S03]  /*3ab0*/  BSSY.RECONVERGENT B0, `(.L_x_125) ;  /* 0x0000015000007945 */ /* 0x000fe60003800200 */
[----:B0-----:R-:W0:Y:S04]  /*3ac0*/  LDS R16, [UR6+0xc] ;  /* 0x00000c06ff107984 */ /* 0x001e280008000800 */
[----:B------:R-:W2:Y:S01]  /*3ad0*/  LDS R24, [UR7+0x4] ;  /* 0x00000407ff187984 */ /* 0x000ea20008000800 */
[----:B-1---5:R-:W-:Y:S01]  /*3ae0*/  FADD R10, R14, -R10 ;  /* 0x8000000a0e0a7221 */ /* 0x022fe20000000000 */
[----:B------:R-:W-:Y:S01]  /*3af0*/  FADD R20, R12, -R11 ;  /* 0x8000000b0c147221 */ /* 0x000fe20000000000 */
[----:B0-----:R-:W-:-:S02]  /*3b00*/  FADD R16, R7, -R16 ;  /* 0x8000001007107221 */ /* 0x001fc40000000000 */
        /* <DEDUP_REMOVED lines=11> */
.L_x_126:
[----:B------:R-:W-:Y:S01]  /*3bc0*/  FMUL.FTZ R27, R8, R9 ;  /* 0x00000009081b7220 */ /* 0x000fe20000410000 */
[----:B------:R-:W-:-:S03]  /*3bd0*/  FMUL.FTZ R9, R9, 0.5 ;  /* 0x3f00000009097820 */ /* 0x000fc60000410000 */
[----:B------:R-:W-:-:S04]  /*3be0*/  FFMA R8, -R27, R27, R8 ;  /* 0x0000001b1b087223 */ /* 0x000fc80000000108 */
[----:B------:R-:W-:-:S07]  /*3bf0*/  FFMA R27, R8, R9, R27 ;  /* 0x00000009081b7223 */ /* 0x000fce000000001b */
.L_x_127:
[----:B------:R-:W-:Y:S05]  /*3c00*/  BSYNC.RECONVERGENT B0 ;  /* 0x0000000000007941 */ /* 0x000fea0003800200 */
.L_x_125:
        /* <DEDUP_REMOVED lines=16> */
.L_x_129:
[----:B------:R-:W-:Y:S05]  /*3d10*/  BSYNC.RECONVERGENT B3 ;  /* 0x0000000000037941 */ /* 0x000fea0003800200 */
.L_x_128:
        /* <DEDUP_REMOVED lines=14> */
.L_x_131:
[----:B------:R-:W-:Y:S05]  /*3e00*/  BSYNC.RECONVERGENT B3 ;  /* 0x0000000000037941 */ /* 0x000fea0003800200 */
.L_x_130:
        /* <DEDUP_REMOVED lines=16> */
.L_x_133:
[----:B------:R-:W-:Y:S05]  /*3f10*/  BSYNC.RECONVERGENT B3 ;  /* 0x0000000000037941 */ /* 0x000fea0003800200 */
.L_x_132:
        /* <DEDUP_REMOVED lines=15> */
.L_x_135:
[----:B------:R-:W-:Y:S05]  /*4010*/  BSYNC.RECONVERGENT B3 ;  /* 0x0000000000037941 */ /* 0x000fea0003800200 */
.L_x_134:
[----:B------:R-:W-:-:S07]  /*4020*/  FADD R3, R3, R8 ;  /* 0x0000000803037221 */ /* 0x000fce0000000000 */
.L_x_124:
[----:B------:R-:W-:Y:S05]  /*4030*/  BSYNC.RECONVERGENT B2 ;  /* 0x0000000000027941 */ /* 0x000fea0003800200 */
.L_x_123:
[----:B------:R-:W-:-:S09]  /*4040*/  UISETP.NE.AND UP0, UPT, UR11, 0x2, UPT ;  /* 0x000000020b00788c */ /* 0x000fd2000bf05270 */
[----:B------:R-:W-:Y:S05]  /*4050*/  BRA.U !UP0, `(.L_x_3) ;  /* 0x0000001d08707547 */ /* 0x000fea000b800000 */
[----:B------:R-:W-:Y:S01]  /*4060*/  UIADD3 UR5, UPT, UPT, UR8, 0x2, URZ ;  /* 0x0000000208057890 */ /* 0x000fe2000fffe0ff */
[----:B------:R-:W-:Y:S05]  /*4070*/  BSSY.RECONVERGENT B2, `(.L_x_136) ;  /* 0x000005c000027945 */ /* 0x000fea0003800200 */
[----:B------:R-:W-:-:S13]  /*4080*/  ISETP.NE.AND P0, PT, R15, UR5, PT ;  /* 0x000000050f007c0c */ /* 0x000fda000bf05270 */
[----:B------:R-:W-:Y:S05]  /*4090*/  @!P0 BRA `(.L_x_137) ;  /* 0x0000000400648947 */ /* 0x000fea0003800000 */
[----:B0-----:R-:W0:Y:S01]  /*40a0*/  LDS.64 R16, [UR6+0x18] ;  /* 0x00001806ff107984 */ /* 0x001e220008000a00 */
        /* <DEDUP_REMOVED lines=17> */
.L_x_139:
[----:B------:R-:W-:Y:S01]  /*41c0*/  FMUL.FTZ R27, R8, R9 ;  /* 0x00000009081b7220 */ /* 0x000fe20000410000 */
[----:B------:R-:W-:-:S03]  /*41d0*/  FMUL.FTZ R9, R9, 0.5 ;  /* 0x3f00000009097820 */ /* 0x000fc60000410000 */
[----:B------:R-:W-:-:S04]  /*41e0*/  FFMA R8, -R27, R27, R8 ;  /* 0x0000001b1b087223 */ /* 0x000fc80000000108 */
[----:B------:R-:W-:-:S07]  /*41f0*/  FFMA R27, R8, R9, R27 ;  /* 0x00000009081b7223 */ /* 0x000fce000000001b */
.L_x_140:
[----:B------:R-:W-:Y:S05]  /*4200*/  BSYNC.RECONVERGENT B0 ;  /* 0x0000000000007941 */ /* 0x000fea0003800200 */
.L_x_138:
        /* <DEDUP_REMOVED lines=16> */
.L_x_142:
[----:B------:R-:W-:Y:S05]  /*4310*/  BSYNC.RECONVERGENT B3 ;  /* 0x0000000000037941 */ /* 0x000fea0003800200 */
.L_x_141:
        /* <DEDUP_REMOVED lines=14> */
.L_x_144:
[----:B------:R-:W-:Y:S05]  /*4400*/  BSYNC.RECONVERGENT B3 ;  /* 0x0000000000037941 */ /* 0x000fea0003800200 */
.L_x_143:
        /* <DEDUP_REMOVED lines=16> */
.L_x_146:
[----:B------:R-:W-:Y:S05]  /*4510*/  BSYNC.RECONVERGENT B3 ;  /* 0x0000000000037941 */ /* 0x000fea0003800200 */
.L_x_145:
        /* <DEDUP_REMOVED lines=15> */
.L_x_148:
[----:B------:R-:W-:Y:S05]  /*4610*/  BSYNC.RECONVERGENT B3 ;  /* 0x0000000000037941 */ /* 0x000fea0003800200 */
.L_x_147:
[----:B------:R-:W-:-:S07]  /*4620*/  FADD R3, R3, R8 ;  /* 0x0000000803037221 */ /* 0x000fce0000000000 */
.L_x_137:
[----:B------:R-:W-:Y:S05]  /*4630*/  BSYNC.RECONVERGENT B2 ;  /* 0x0000000000027941 */ /* 0x000fea0003800200 */
.L_x_136:
[----:B------:R-:W-:-:S09]  /*4640*/  UISETP.NE.AND UP0, UPT, UR11, 0x3, UPT ;  /* 0x000000030b00788c */ /* 0x000fd2000bf05270 */
[----:B------:R-:W-:Y:S05]  /*4650*/  BRA.U !UP0, `(.L_x_3) ;  /* 0x0000001508f07547 */ /* 0x000fea000b800000 */
[----:B------:R-:W-:Y:S01]  /*4660*/  UIADD3 UR5, UPT, UPT, UR8, 0x3, URZ ;  /* 0x0000000308057890 */ /* 0x000fe2000fffe0ff */
[----:B------:R-:W-:Y:S05]  /*4670*/  BSSY.RECONVERGENT B2, `(.L_x_149) ;  /* 0x000005b000027945 */ /* 0x000fea0003800200 */
[----:B------:R-:W-:-:S13]  /*4680*/  ISETP.NE.AND P0, PT, R15, UR5, PT ;  /* 0x000000050f007c0c */ /* 0x000fda000bf05270 */
[----:B------:R-:W-:Y:S05]  /*4690*/  @!P0 BRA `(.L_x_150) ;  /* 0x0000000400608947 */ /* 0x000fea0003800000 */
[----:B0-----:R-:W0:Y:S01]  /*46a0*/  LDS.128 R8, [UR6+0x20] ;  /* 0x00002006ff087984 */ /* 0x001e220008000c00 */
        /* <DEDUP_REMOVED lines=16> */
.L_x_152:
[----:B------:R-:W-:Y:S01]  /*47b0*/  FMUL.FTZ R27, R8, R9 ;  /* 0x00000009081b7220 */ /* 0x000fe20000410000 */
[----:B------:R-:W-:-:S03]  /*47c0*/  FMUL.FTZ R9, R9, 0.5 ;  /* 0x3f00000009097820 */ /* 0x000fc60000410000 */
[----:B------:R-:W-:-:S04]  /*47d0*/  FFMA R8, -R27, R27, R8 ;  /* 0x0000001b1b087223 */ /* 0x000fc80000000108 */
[----:B------:R-:W-:-:S07]  /*47e0*/  FFMA R27, R8, R9, R27 ;  /* 0x00000009081b7223 */ /* 0x000fce000000001b */
.L_x_153:
[----:B------:R-:W-:Y:S05]  /*47f0*/  BSYNC.RECONVERGENT B0 ;  /* 0x0000000000007941 */ /* 0x000fea0003800200 */
.L_x_151:
        /* <DEDUP_REMOVED lines=16> */
.L_x_155:
[----:B------:R-:W-:Y:S05]  /*4900*/  BSYNC.RECONVERGENT B3 ;  /* 0x0000000000037941 */ /* 0x000fea0003800200 */
.L_x_154:
        /* <DEDUP_REMOVED lines=14> */
.L_x_157:
[----:B------:R-:W-:Y:S05]  /*49f0*/  BSYNC.RECONVERGENT B3 ;  /* 0x0000000000037941 */ /* 0x000fea0003800200 */
.L_x_156:
        /* <DEDUP_REMOVED lines=16> */
.L_x_159:
[----:B------:R-:W-:Y:S05]  /*4b00*/  BSYNC.RECONVERGENT B3 ;  /* 0x0000000000037941 */ /* 0x000fea0003800200 */
.L_x_158:
        /* <DEDUP_REMOVED lines=15> */
.L_x_161:
[----:B------:R-:W-:Y:S05]  /*4c00*/  BSYNC.RECONVERGENT B3 ;  /* 0x0000000000037941 */ /* 0x000fea0003800200 */
.L_x_160:
[----:B------:R-:W-:-:S07]  /*4c10*/  FADD R3, R3, R8 ;  /* 0x0000000803037221 */ /* 0x000fce0000000000 */
.L_x_150:
[----:B------:R-:W-:Y:S05]  /*4c20*/  BSYNC.RECONVERGENT B2 ;  /* 0x0000000000027941 */ /* 0x000fea0003800200 */
.L_x_149:
        /* <DEDUP_REMOVED lines=23> */
.L_x_165:
[----:B------:R-:W-:Y:S01]  /*4da0*/  FMUL.FTZ R27, R8, R9 ;  /* 0x00000009081b7220 */ /* 0x000fe20000410000 */
[----:B------:R-:W-:-:S03]  /*4db0*/  FMUL.FTZ R9, R9, 0.5 ;  /* 0x3f00000009097820 */ /* 0x000fc60000410000 */
[----:B------:R-:W-:-:S04]  /*4dc0*/  FFMA R8, -R27, R27, R8 ;  /* 0x0000001b1b087223 */ /* 0x000fc80000000108 */
[----:B------:R-:W-:-:S07]  /*4dd0*/  FFMA R27, R8, R9, R27 ;  /* 0x00000009081b7223 */ /* 0x000fce000000001b */
.L_x_166:
[----:B------:R-:W-:Y:S05]  /*4de0*/  BSYNC.RECONVERGENT B0 ;  /* 0x0000000000007941 */ /* 0x000fea0003800200 */
.L_x_164:
        /* <DEDUP_REMOVED lines=16> */
.L_x_168:
[----:B------:R-:W-:Y:S05]  /*4ef0*/  BSYNC.RECONVERGENT B3 ;  /* 0x0000000000037941 */ /* 0x000fea0003800200 */
.L_x_167:
        /* <DEDUP_REMOVED lines=14> */
.L_x_170:
[----:B------:R-:W-:Y:S05]  /*4fe0*/  BSYNC.RECONVERGENT B3 ;  /* 0x0000000000037941 */ /* 0x000fea0003800200 */
.L_x_169:
        /* <DEDUP_REMOVED lines=16> */
.L_x_172:
[----:B------:R-:W-:Y:S05]  /*50f0*/  BSYNC.RECONVERGENT B3 ;  /* 0x0000000000037941 */ /* 0x000fea0003800200 */
.L_x_171:
        /* <DEDUP_REMOVED lines=15> */
.L_x_174:
[----:B------:R-:W-:Y:S05]  /*51f0*/  BSYNC.RECONVERGENT B3 ;  /* 0x0000000000037941 */ /* 0x000fea0003800200 */
.L_x_173:
[----:B------:R-:W-:-:S07]  /*5200*/  FADD R3, R3, R8 ;  /* 0x0000000803037221 */ /* 0x000fce0000000000 */
.L_x_163:
[----:B------:R-:W-:Y:S05]  /*5210*/  BSYNC.RECONVERGENT B2 ;  /* 0x0000000000027941 */ /* 0x000fea0003800200 */
.L_x_162:
        /* <DEDUP_REMOVED lines=24> */
.L_x_178:
[----:B------:R-:W-:Y:S01]  /*53a0*/  FMUL.FTZ R27, R8, R9 ;  /* 0x00000009081b7220 */ /* 0x000fe20000410000 */
[----:B------:R-:W-:-:S03]  /*53b0*/  FMUL.FTZ R9, R9, 0.5 ;  /* 0x3f00000009097820 */ /* 0x000fc60000410000 */
[----:B------:R-:W-:-:S04]  /*53c0*/  FFMA R8, -R27, R27, R8 ;  /* 0x0000001b1b087223 */ /* 0x000fc80000000108 */
[----:B------:R-:W-:-:S07]  /*53d0*/  FFMA R27, R8, R9, R27 ;  /* 0x00000009081b7223 */ /* 0x000fce000000001b */
.L_x_179:
[----:B------:R-:W-:Y:S05]  /*53e0*/  BSYNC.RECONVERGENT B0 ;  /* 0x0000000000007941 */ /* 0x000fea0003800200 */
.L_x_177:
        /* <DEDUP_REMOVED lines=16> */
.L_x_181:
[----:B------:R-:W-:Y:S05]  /*54f0*/  BSYNC.RECONVERGENT B3 ;  /* 0x0000000000037941 */ /* 0x000fea0003800200 */
.L_x_180:
        /* <DEDUP_REMOVED lines=14> */
.L_x_183:
[----:B------:R-:W-:Y:S05]  /*55e0*/  BSYNC.RECONVERGENT B3 ;  /* 0x0000000000037941 */ /* 0x000fea0003800200 */
.L_x_182:
        /* <DEDUP_REMOVED lines=16> */
.L_x_185:
[----:B------:R-:W-:Y:S05]  /*56f0*/  BSYNC.RECONVERGENT B3 ;  /* 0x0000000000037941 */ /* 0x000fea0003800200 */
.L_x_184:
        /* <DEDUP_REMOVED lines=15> */
.L_x_187:
[----:B------:R-:W-:Y:S05]  /*57f0*/  BSYNC.RECONVERGENT B3 ;  /* 0x0000000000037941 */ /* 0x000fea0003800200 */
.L_x_186:
[----:B------:R-:W-:-:S07]  /*5800*/  FADD R3, R3, R8 ;  /* 0x0000000803037221 */ /* 0x000fce0000000000 */
.L_x_176:
[----:B------:R-:W-:Y:S05]  /*5810*/  BSYNC.RECONVERGENT B2 ;  /* 0x0000000000027941 */ /* 0x000fea0003800200 */
.L_x_175:
[----:B------:R-:W-:Y:S01]  /*5820*/  UIADD3 UR5, UPT, UPT, UR8, 0x6, URZ ;  /* 0x0000000608057890 */ /* 0x000fe2000fffe0ff */
[----:B0-----:R-:W-:Y:S01]  /*5830*/  MOV R8, UR11 ;  /* 0x0000000b00087c02 */ /* 0x001fe20008000f00 */
[----:B------:R-:W-:Y:S04]  /*5840*/  BSSY.RECONVERGENT B2, `(.L_x_3) ;  /* 0x000005d000027945 */ /* 0x000fe80003800200 */
[----:B------:R-:W-:-:S04]  /*5850*/  ISETP.NE.AND P0, PT, R15, UR5, PT ;  /* 0x000000050f007c0c */ /* 0x000fc8000bf05270 */
[----:B------:R-:W-:-:S13]  /*5860*/  ISETP.EQ.OR P0, PT, R8, 0x6, !P0 ;  /* 0x000000060800780c */ /* 0x000fda0004702670 */
[----:B------:R-:W-:Y:S05]  /*5870*/  @P0 BRA `(.L_x_188) ;  /* 0x0000000400640947 */ /* 0x000fea0003800000 */
        /* <DEDUP_REMOVED lines=18> */
.L_x_190:
[----:B------:R-:W-:Y:S01]  /*59a0*/  FMUL.FTZ R27, R8, R9 ;  /* 0x00000009081b7220 */ /* 0x000fe20000410000 */
[----:B------:R-:W-:-:S03]  /*59b0*/  FMUL.FTZ R9, R9, 0.5 ;  /* 0x3f00000009097820 */ /* 0x000fc60000410000 */
[----:B------:R-:W-:-:S04]  /*59c0*/  FFMA R8, -R27, R27, R8 ;  /* 0x0000001b1b087223 */ /* 0x000fc80000000108 */
[----:B------:R-:W-:-:S07]  /*59d0*/  FFMA R27, R8, R9, R27 ;  /* 0x00000009081b7223 */ /* 0x000fce000000001b */
.L_x_191:
[----:B------:R-:W-:Y:S05]  /*59e0*/  BSYNC.RECONVERGENT B0 ;  /* 0x0000000000007941 */ /* 0x000fea0003800200 */
.L_x_189:
        /* <DEDUP_REMOVED lines=16> */
.L_x_193:
[----:B------:R-:W-:Y:S05]  /*5af0*/  BSYNC.RECONVERGENT B3 ;  /* 0x0000000000037941 */ /* 0x000fea0003800200 */
.L_x_192:
        /* <DEDUP_REMOVED lines=14> */
.L_x_195:
[----:B------:R-:W-:Y:S05]  /*5be0*/  BSYNC.RECONVERGENT B3 ;  /* 0x0000000000037941 */ /* 0x000fea0003800200 */
.L_x_194:
        /* <DEDUP_REMOVED lines=16> */
.L_x_197:
[----:B------:R-:W-:Y:S05]  /*5cf0*/  BSYNC.RECONVERGENT B3 ;  /* 0x0000000000037941 */ /* 0x000fea0003800200 */
.L_x_196:
        /* <DEDUP_REMOVED lines=15> */
.L_x_199:
[----:B------:R-:W-:Y:S05]  /*5df0*/  BSYNC.RECONVERGENT B3 ;  /* 0x0000000000037941 */ /* 0x000fea0003800200 */
.L_x_198:
[----:B------:R-:W-:-:S07]  /*5e00*/  FADD R3, R3, R8 ;  /* 0x0000000803037221 */ /* 0x000fce0000000000 */
.L_x_188:
[----:B------:R-:W-:Y:S05]  /*5e10*/  BSYNC.RECONVERGENT B2 ;  /* 0x0000000000027941 */ /* 0x000fea0003800200 */
.L_x_3:
[----:B------:R-:W1:Y:S01]  /*5e20*/  LDCU UR5, c[0x0][0x398] ;  /* 0x00007300ff0577ac */ /* 0x000e620008000800 */
[----:B------:R-:W-:Y:S02]  /*5e30*/  UIADD3 UR4, UPT, UPT, UR4, 0x1, URZ ;  /* 0x0000000104047890 */ /* 0x000fe4000fffe0ff */
[----:B-1----:R-:W-:-:S04]  /*5e40*/  UIADD3 UR5, UPT, UPT, UR5, 0xff, URZ ;  /* 0x000000ff05057890 */ /* 0x002fc8000fffe0ff */
[----:B------:R-:W-:-:S04]  /*5e50*/  USHF.R.U32.HI UR5, URZ, 0x8, UR5 ;  /* 0x00000008ff057899 */ /* 0x000fc80008011605 */
[----:B------:R-:W-:Y:S01]  /*5e60*/  UISETP.NE.AND UP0, UPT, UR4, UR5, UPT ;  /* 0x000000050400728c */ /* 0x000fe2000bf05270 */
[----:B------:R-:W-:Y:S08]  /*5e70*/  BAR.SYNC.DEFER_BLOCKING 0x0 ;  /* 0x0000000000007b1d */ /* 0x000ff00000010000 */
[----:B------:R-:W-:Y:S05]  /*5e80*/  BRA.U UP0, `(.L_x_200) ;  /* 0xffffffa100d47547 */ /* 0x000fea000b83ffff */
.L_x_0:
[----:B------:R-:W1:Y:S01]  /*5e90*/  LDC.64 R4, c[0x0][0x388] ;  /* 0x0000e200ff047b82 */ /* 0x000e620000000a00 */
[----:B------:R-:W2:Y:S01]  /*5ea0*/  LDCU UR5, c[0x0][0x3a4] ;  /* 0x00007480ff0577ac */ /* 0x000ea20008000800 */
[----:B-1----:R-:W-:-:S05]  /*5eb0*/  IMAD.WIDE R4, R13, 0x4, R4 ;  /* 0x000000040d047825 */ /* 0x002fca00078e0204 */
[----:B------:R-:W3:Y:S04]  /*5ec0*/  LDG.E R9, desc[UR12][R4.64] ;  /* 0x0000000c04097981 */ /* 0x000ee8000c1e1900 */
[----:B------:R-:W4:Y:S04]  /*5ed0*/  LDG.E R11, desc[UR12][R4.64+0x4] ;  /* 0x0000040c040b7981 */ /* 0x000f28000c1e1900 */
[----:B------:R-:W2:Y:S01]  /*5ee0*/  LDG.E R0, desc[UR12][R4.64+0x8] ;  /* 0x0000080c04007981 */ /* 0x000ea2000c1e1900 */
[----:B---3--:R-:W-:Y:S01]  /*5ef0*/  FADD R9, R9, R6 ;  /* 0x0000000609097221 */ /* 0x008fe20000000000 */
[----:B----4-:R-:W-:-:S03]  /*5f00*/  FADD R11, R11, R2 ;  /* 0x000000020b0b7221 */ /* 0x010fc60000000000 */
[----:B--2---:R-:W-:Y:S01]  /*5f10*/  FMUL R9, R9, UR5 ;  /* 0x0000000509097c20 */ /* 0x004fe20008400000 */
[----:B------:R-:W-:Y:S01]  /*5f20*/  FADD R0, R0, R3 ;  /* 0x0000000300007221 */ /* 0x000fe20000000000 */
[----:B------:R-:W-:Y:S02]  /*5f30*/  FMUL R11, R11, UR5 ;  /* 0x000000050b0b7c20 */ /* 0x000fe40008400000 */
[----:B-----5:R-:W-:Y:S01]  /*5f40*/  FADD R7, R7, R9 ;  /* 0x0000000907077221 */ /* 0x020fe20000000000 */
[----:B------:R-:W-:Y:S01]  /*5f50*/  FMUL R3, R0, UR5 ;  /* 0x0000000500037c20 */ /* 0x000fe20008400000 */
[----:B------:R-:W-:-:S03]  /*5f60*/  FADD R13, R14, R11 ;  /* 0x0000000b0e0d7221 */ /* 0x000fc60000000000 */
[----:B------:R-:W-:Y:S01]  /*5f70*/  STG.E desc[UR12][R18.64], R7 ;  /* 0x0000000712007986 */ /* 0x000fe2000c10190c */
[----:B------:R-:W-:-:S03]  /*5f80*/  FADD R15, R12, R3 ;  /* 0x000000030c0f7221 */ /* 0x000fc60000000000 */
[----:B------:R-:W-:Y:S04]  /*5f90*/  STG.E desc[UR12][R18.64+0x4], R13 ;  /* 0x0000040d12007986 */ /* 0x000fe8000c10190c */
[----:B------:R-:W-:Y:S04]  /*5fa0*/  STG.E desc[UR12][R18.64+0x8], R15 ;  /* 0x0000080f12007986 */ /* 0x000fe8000c10190c */
[----:B------:R-:W-:Y:S04]  /*5fb0*/  STG.E desc[UR12][R4.64], R9 ;  /* 0x0000000904007986 */ /* 0x000fe8000c10190c */
[----:B------:R-:W-:Y:S04]  /*5fc0*/  STG.E desc[UR12][R4.64+0x4], R11 ;  /* 0x0000040b04007986 */ /* 0x000fe8000c10190c */
[----:B------:R-:W-:Y:S01]  /*5fd0*/  STG.E desc[UR12][R4.64+0x8], R3 ;  /* 0x0000080304007986 */ /* 0x000fe2000c10190c */
[----:B------:R-:W-:Y:S05]  /*5fe0*/  EXIT ;  /* 0x000000000000794d */ /* 0x000fea0003800000 */
        .weak           $__internal_0_$__cuda_sm20_sqrt_rn_f32_slowpath
        .type           $__internal_0_$__cuda_sm20_sqrt_rn_f32_slowpath,@function
        .size           $__internal_0_$__cuda_sm20_sqrt_rn_f32_slowpath,($__internal_1_$__cuda_sm3x_div_rn_noftz_f32_slowpath - $__internal_0_$__cuda_sm20_sqrt_rn_f32_slowpath)
$__internal_0_$__cuda_sm20_sqrt_rn_f32_slowpath:
[----:B------:R-:W-:-:S13]  /*5ff0*/  LOP3.LUT P0, RZ, R9, 0x7fffffff, RZ, 0xc0, !PT ;  /* 0x7fffffff09ff7812 */ /* 0x000fda000780c0ff */
[----:B------:R-:W-:Y:S01]  /*6000*/  @!P0 MOV R27, R9 ;  /* 0x00000009001b8202 */ /* 0x000fe20000000f00 */
[----:B------:R-:W-:Y:S06]  /*6010*/  @!P0 BRA `(.L_x_201) ;  /* 0x0000000000408947 */ /* 0x000fec0003800000 */
[----:B------:R-:W-:-:S13]  /*6020*/  FSETP.GEU.FTZ.AND P0, PT, R9, RZ, PT ;  /* 0x000000ff0900720b */ /* 0x000fda0003f1e000 */
[----:B------:R-:W-:Y:S01]  /*6030*/  @!P0 MOV R27, 0x7fffffff ;  /* 0x7fffffff001b8802 */ /* 0x000fe20000000f00 */
[----:B------:R-:W-:Y:S06]  /*6040*/  @!P0 BRA `(.L_x_201) ;  /* 0x0000000000348947 */ /* 0x000fec0003800000 */
[----:B------:R-:W-:-:S13]  /*6050*/  FSETP.GTU.FTZ.AND P0, PT, |R9|, +INF , PT ;  /* 0x7f8000000900780b */ /* 0x000fda0003f1c200 */
[----:B------:R-:W-:Y:S01]  /*6060*/  @P0 FADD.FTZ R27, R9, 1 ;  /* 0x3f800000091b0421 */ /* 0x000fe20000010000 */
[----:B------:R-:W-:Y:S06]  /*6070*/  @P0 BRA `(.L_x_201) ;  /* 0x0000000000280947 */ /* 0x000fec0003800000 */
[----:B------:R-:W-:-:S13]  /*6080*/  FSETP.NEU.FTZ.AND P0, PT, |R9|, +INF , PT ;  /* 0x7f8000000900780b */ /* 0x000fda0003f1d200 */
[----:B------:R-:W-:Y:S01]  /*6090*/  @P0 FFMA R23, R9, 1.84467440737095516160e+19, RZ ;  /* 0x5f80000009170823 */ /* 0x000fe200000000ff */
[----:B------:R-:W-:-:S03]  /*60a0*/  @!P0 MOV R27, R9 ;  /* 0x00000009001b8202 */ /* 0x000fc60000000f00 */
[----:B------:R-:W0:Y:S02]  /*60b0*/  @P0 MUFU.RSQ R28, R23 ;  /* 0x00000017001c0308 */ /* 0x000e240000001400 */
[----:B0-----:R-:W-:Y:S01]  /*60c0*/  @P0 FMUL.FTZ R22, R23, R28 ;  /* 0x0000001c17160220 */ /* 0x001fe20000410000 */
[----:B------:R-:W-:-:S03]  /*60d0*/  @P0 FMUL.FTZ R11, R28, 0.5 ;  /* 0x3f0000001c0b0820 */ /* 0x000fc60000410000 */
[----:B------:R-:W-:-:S04]  /*60e0*/  @P0 FADD.FTZ R21, -R22, -RZ ;  /* 0x800000ff16150221 */ /* 0x000fc80000010100 */
[----:B------:R-:W-:-:S04]  /*60f0*/  @P0 FFMA R21, R22, R21, R23 ;  /* 0x0000001516150223 */ /* 0x000fc80000000017 */
[----:B------:R-:W-:-:S04]  /*6100*/  @P0 FFMA R11, R21, R11, R22 ;  /* 0x0000000b150b0223 */ /* 0x000fc80000000016 */
[----:B------:R-:W-:-:S07]  /*6110*/  @P0 FMUL.FTZ R27, R11, 2.3283064365386962891e-10 ;  /* 0x2f8000000b1b0820 */ /* 0x000fce0000410000 */
.L_x_201:
[----:B------:R-:W-:-:S04]  /*6120*/  HFMA2 R9, -RZ, RZ, 0, 0 ;  /* 0x00000000ff097431 */ /* 0x000fc800000001ff */
[----:B------:R-:W-:Y:S05]  /*6130*/  RET.REL.NODEC R8 `(compute_forces) ;  /* 0xffffff9c08b07950 */ /* 0x000fea0003c3ffff */
        .weak           $__internal_1_$__cuda_sm3x_div_rn_noftz_f32_slowpath
        .type           $__internal_1_$__cuda_sm3x_div_rn_noftz_f32_slowpath,@function
        .size           $__internal_1_$__cuda_sm3x_div_rn_noftz_f32_slowpath,(.L_x_215 - $__internal_1_$__cuda_sm3x_div_rn_noftz_f32_slowpath)
$__internal_1_$__cuda_sm3x_div_rn_noftz_f32_slowpath:
[----:B------:R-:W-:Y:S01]  /*6140*/  SHF.R.U32.HI R23, RZ, 0x17, R8 ;  /* 0x00000017ff177819 */ /* 0x000fe20000011608 */
[----:B------:R-:W-:Y:S01]  /*6150*/  BSSY.RECONVERGENT B0, `(.L_x_202) ;  /* 0x0000063000007945 */ /* 0x000fe20003800200 */
[----:B------:R-:W-:Y:S02]  /*6160*/  SHF.R.U32.HI R21, RZ, 0x17, R9 ;  /* 0x00000017ff157819 */ /* 0x000fe40000011609 */
[----:B------:R-:W-:Y:S02]  /*6170*/  LOP3.LUT R23, R23, 0xff, RZ, 0xc0, !PT ;  /* 0x000000ff17177812 */ /* 0x000fe400078ec0ff */
[----:B------:R-:W-:Y:S02]  /*6180*/  LOP3.LUT R21, R21, 0xff, RZ, 0xc0, !PT ;  /* 0x000000ff15157812 */ /* 0x000fe400078ec0ff */
[----:B------:R-:W-:Y:S02]  /*6190*/  IADD3 R22, PT, PT, R23, -0x1, RZ ;  /* 0xffffffff17167810 */ /* 0x000fe40007ffe0ff */
[----:B------:R-:W-:-:S02]  /*61a0*/  IADD3 R11, PT, PT, R21, -0x1, RZ ;  /* 0xffffffff150b7810 */ /* 0x000fc40007ffe0ff */
[----:B------:R-:W-:-:S04]  /*61b0*/  ISETP.GT.U32.AND P0, PT, R22, 0xfd, PT ;  /* 0x000000fd1600780c */ /* 0x000fc80003f04070 */
[----:B------:R-:W-:-:S13]  /*61c0*/  ISETP.GT.U32.OR P0, PT, R11, 0xfd, P0 ;  /* 0x000000fd0b00780c */ /* 0x000fda0000704470 */
[----:B------:R-:W-:Y:S01]  /*61d0*/  @!P0 MOV R27, RZ ;  /* 0x000000ff001b8202 */ /* 0x000fe20000000f00 */
[----:B------:R-:W-:Y:S06]  /*61e0*/  @!P0 BRA `(.L_x_203) ;  /* 0x00000000005c8947 */ /* 0x000fec0003800000 */
[----:B------:R-:W-:Y:S02]  /*61f0*/  FSETP.GTU.FTZ.AND P0, PT, |R9|, +INF , PT ;  /* 0x7f8000000900780b */ /* 0x000fe40003f1c200 */
[----:B------:R-:W-:-:S04]  /*6200*/  FSETP.GTU.FTZ.AND P1, PT, |R8|, +INF , PT ;  /* 0x7f8000000800780b */ /* 0x000fc80003f3c200 */
[----:B------:R-:W-:-:S13]  /*6210*/  PLOP3.LUT P0, PT, P0, P1, PT, 0xf8, 0x8f ;  /* 0x00000000008f781c */ /* 0x000fda0000703f70 */
[----:B------:R-:W-:Y:S05]  /*6220*/  @P0 BRA `(.L_x_204) ;  /* 0x0000000400500947 */ /* 0x000fea0003800000 */
[----:B------:R-:W-:-:S13]  /*6230*/  LOP3.LUT P0, RZ, R8, 0x7fffffff, R9, 0xc8, !PT ;  /* 0x7fffffff08ff7812 */ /* 0x000fda000780c809 */
[----:B------:R-:W-:Y:S05]  /*6240*/  @!P0 BRA `(.L_x_205) ;  /* 0x0000000400408947 */ /* 0x000fea0003800000 */
[C---:B------:R-:W-:Y:S02]  /*6250*/  FSETP.NEU.FTZ.AND P2, PT, |R9|.reuse, +INF , PT ;  /* 0x7f8000000900780b */ /* 0x040fe40003f5d200 */
[----:B------:R-:W-:Y:S02]  /*6260*/  FSETP.NEU.FTZ.AND P1, PT, |R8|, +INF , PT ;  /* 0x7f8000000800780b */ /* 0x000fe40003f3d200 */
[----:B------:R-:W-:-:S11]  /*6270*/  FSETP.NEU.FTZ.AND P0, PT, |R9|, +INF , PT ;  /* 0x7f8000000900780b */ /* 0x000fd60003f1d200 */
[----:B------:R-:W-:Y:S05]  /*6280*/  @!P1 BRA !P2, `(.L_x_205) ;  /* 0x0000000400309947 */ /* 0x000fea0005000000 */
[----:B------:R-:W-:-:S04]  /*6290*/  LOP3.LUT P2, RZ, R9, 0x7fffffff, RZ, 0xc0, !PT ;  /* 0x7fffffff09ff7812 */ /* 0x000fc8000784c0ff */
[----:B------:R-:W-:-:S13]  /*62a0*/  PLOP3.LUT P1, PT, P1, P2, PT, 0x2f, 0xf2 ;  /* 0x0000000000f2781c */ /* 0x000fda0000f24577 */
[----:B------:R-:W-:Y:S05]  /*62b0*/  @P1 BRA `(.L_x_206) ;  /* 0x00000004001c1947 */ /* 0x000fea0003800000 */
[----:B------:R-:W-:-:S04]  /*62c0*/  LOP3.LUT P1, RZ, R8, 0x7fffffff, RZ, 0xc0, !PT ;  /* 0x7fffffff08ff7812 */ /* 0x000fc8000782c0ff */
[----:B------:R-:W-:-:S13]  /*62d0*/  PLOP3.LUT P0, PT, P0, P1, PT, 0x2f, 0xf2 ;  /* 0x0000000000f2781c */ /* 0x000fda0000702577 */
[----:B------:R-:W-:Y:S05]  /*62e0*/  @P0 BRA `(.L_x_207) ;  /* 0x0000000400040947 */ /* 0x000fea0003800000 */
[----:B------:R-:W-:Y:S02]  /*62f0*/  ISETP.GE.AND P0, PT, R11, RZ, PT ;  /* 0x000000ff0b00720c */ /* 0x000fe40003f06270 */
[----:B------:R-:W-:-:S11]  /*6300*/  ISETP.GE.AND P1, PT, R22, RZ, PT ;  /* 0x000000ff1600720c */ /* 0x000fd60003f26270 */
[----:B------:R-:W-:Y:S01]  /*6310*/  @P0 MOV R27, RZ ;  /* 0x000000ff001b0202 */ /* 0x000fe20000000f00 */
[----:B------:R-:W-:Y:S01]  /*6320*/  @!P0 FFMA R9, R9, 1.84467440737095516160e+19, RZ ;  /* 0x5f80000009098823 */ /* 0x000fe200000000ff */
[----:B------:R-:W-:Y:S01]  /*6330*/  @!P0 MOV R27, 0xffffffc0 ;  /* 0xffffffc0001b8802 */ /* 0x000fe20000000f00 */
[----:B------:R-:W-:-:S03]  /*6340*/  @!P1 FFMA R8, R8, 1.84467440737095516160e+19, RZ ;  /* 0x5f80000008089823 */ /* 0x000fc600000000ff */
[----:B------:R-:W-:-:S07]  /*6350*/  @!P1 IADD3 R27, PT, PT, R27, 0x40, RZ ;  /* 0x000000401b1b9810 */ /* 0x000fce0007ffe0ff */
.L_x_203:
[----:B------:R-:W-:Y:S01]  /*6360*/  LEA R11, R23, 0xc0800000, 0x17 ;  /* 0xc0800000170b7811 */ /* 0x000fe200078eb8ff */
[----:B------:R-:W-:Y:S01]  /*6370*/  BSSY.RECONVERGENT B1, `(.L_x_208) ;  /* 0x0000036000017945 */ /* 0x000fe20003800200 */
[----:B------:R-:W-:Y:S02]  /*6380*/  IADD3 R21, PT, PT, R21, -0x7f, RZ ;  /* 0xffffff8115157810 */ /* 0x000fe40007ffe0ff */
[----:B------:R-:W-:Y:S02]  /*6390*/  IADD3 R22, PT, PT, -R11, R8, RZ ;  /* 0x000000080b167210 */ /* 0x000fe40007ffe1ff */
[C---:B------:R-:W-:Y:S01]  /*63a0*/  IADD3 R23, PT, PT, R21.reuse, 0x7f, -R23 ;  /* 0x0000007f15177810 */ /* 0x040fe20007ffe817 */
[----:B------:R-:W-:Y:S01]  /*63b0*/  IMAD R9, R21, -0x800000, R9 ;  /* 0xff80000015097824 */ /* 0x000fe200078e0209 */
[----:B------:R0:W1:Y:S02]  /*63c0*/  MUFU.RCP R11, R22 ;  /* 0x00000016000b7308 */ /* 0x0000640000001000 */
[----:B------:R-:W-:Y:S01]  /*63d0*/  IADD3 R27, PT, PT, R23, R27, RZ ;  /* 0x0000001b171b7210 */ /* 0x000fe20007ffe0ff */
[----:B0-----:R-:W-:-:S04]  /*63e0*/  FADD.FTZ R22, -R22, -RZ ;  /* 0x800000ff16167221 */ /* 0x001fc80000010100 */
[----:B-1----:R-:W-:-:S04]  /*63f0*/  FFMA R8, R11, R22, 1 ;  /* 0x3f8000000b087423 */ /* 0x002fc80000000016 */
[----:B------:R-:W-:-:S04]  /*6400*/  FFMA R8, R11, R8, R11 ;  /* 0x000000080b087223 */ /* 0x000fc8000000000b */
[----:B------:R-:W-:-:S04]  /*6410*/  FFMA R21, R9, R8, RZ ;  /* 0x0000000809157223 */ /* 0x000fc800000000ff */
[----:B------:R-:W-:-:S04]  /*6420*/  FFMA R11, R22, R21, R9 ;  /* 0x00000015160b7223 */ /* 0x000fc80000000009 */
[----:B------:R-:W-:-:S04]  /*6430*/  FFMA R11, R8, R11, R21 ;  /* 0x0000000b080b7223 */ /* 0x000fc80000000015 */
[----:B------:R-:W-:-:S04]  /*6440*/  FFMA R9, R22, R11, R9 ;  /* 0x0000000b16097223 */ /* 0x000fc80000000009 */
[----:B------:R-:W-:-:S05]  /*6450*/  FFMA R21, R8, R9, R11 ;  /* 0x0000000908157223 */ /* 0x000fca000000000b */
[----:B------:R-:W-:-:S04]  /*6460*/  SHF.R.U32.HI R22, RZ, 0x17, R21 ;  /* 0x00000017ff167819 */ /* 0x000fc80000011615 */
[----:B------:R-:W-:-:S04]  /*6470*/  LOP3.LUT R22, R22, 0xff, RZ, 0xc0, !PT ;  /* 0x000000ff16167812 */ /* 0x000fc800078ec0ff */
[----:B------:R-:W-:-:S04]  /*6480*/  IADD3 R22, PT, PT, R22, R27, RZ ;  /* 0x0000001b16167210 */ /* 0x000fc80007ffe0ff */
[----:B------:R-:W-:-:S04]  /*6490*/  IADD3 R23, PT, PT, R22, -0x1, RZ ;  /* 0xffffffff16177810 */ /* 0x000fc80007ffe0ff */
[----:B------:R-:W-:-:S13]  /*64a0*/  ISETP.GE.U32.AND P0, PT, R23, 0xfe, PT ;  /* 0x000000fe1700780c */ /* 0x000fda0003f06070 */
[----:B------:R-:W-:Y:S05]  /*64b0*/  @!P0 BRA `(.L_x_209) ;  /* 0x0000000000808947 */ /* 0x000fea0003800000 */
[----:B------:R-:W-:-:S13]  /*64c0*/  ISETP.GT.AND P0, PT, R22, 0xfe, PT ;  /* 0x000000fe1600780c */ /* 0x000fda0003f04270 */
[----:B------:R-:W-:Y:S05]  /*64d0*/  @P0 BRA `(.L_x_210) ;  /* 0x00000000006c0947 */ /* 0x000fea0003800000 */
[----:B------:R-:W-:-:S13]  /*64e0*/  ISETP.GE.AND P0, PT, R22, 0x1, PT ;  /* 0x000000011600780c */ /* 0x000fda0003f06270 */
[----:B------:R-:W-:Y:S05]  /*64f0*/  @P0 BRA `(.L_x_211) ;  /* 0x0000000000740947 */ /* 0x000fea0003800000 */
[----:B------:R-:W-:Y:S02]  /*6500*/  ISETP.GE.AND P0, PT, R22, -0x18, PT ;  /* 0xffffffe81600780c */ /* 0x000fe40003f06270 */
[----:B------:R-:W-:-:S11]  /*6510*/  LOP3.LUT R21, R21, 0x80000000, RZ, 0xc0, !PT ;  /* 0x8000000015157812 */ /* 0x000fd600078ec0ff */
[----:B------:R-:W-:Y:S05]  /*6520*/  @!P0 BRA `(.L_x_211) ;  /* 0x0000000000688947 */ /* 0x000fea0003800000 */
[CCC-:B------:R-:W-:Y:S01]  /*6530*/  FFMA.RZ R23, R8.reuse, R9.reuse, R11.reuse ;  /* 0x0000000908177223 */ /* 0x1c0fe2000000c00b */
[CCC-:B------:R-:W-:Y:S01]  /*6540*/  FFMA.RP R27, R8.reuse, R9.reuse, R11.reuse ;  /* 0x00000009081b7223 */ /* 0x1c0fe2000000800b */
[----:B------:R-:W-:Y:S01]  /*6550*/  FFMA.RM R8, R8, R9, R11 ;  /* 0x0000000908087223 */ /* 0x000fe2000000400b */
[C---:B------:R-:W-:Y:S02]  /*6560*/  IADD3 R9, PT, PT, R22.reuse, 0x20, RZ ;  /* 0x0000002016097810 */ /* 0x040fe40007ffe0ff */
[----:B------:R-:W-:Y:S02]  /*6570*/  LOP3.LUT R11, R23, 0x7fffff, RZ, 0xc0, !PT ;  /* 0x007fffff170b7812 */ /* 0x000fe400078ec0ff */
[C---:B------:R-:W-:Y:S02]  /*6580*/  ISETP.NE.AND P2, PT, R22.reuse, RZ, PT ;  /* 0x000000ff1600720c */ /* 0x040fe40003f45270 */
[----:B------:R-:W-:Y:S02]  /*6590*/  LOP3.LUT R11, R11, 0x800000, RZ, 0xfc, !PT ;  /* 0x008000000b0b7812 */ /* 0x000fe400078efcff */
[----:B------:R-:W-:-:S02]  /*65a0*/  ISETP.NE.AND P1, PT, R22, RZ, PT ;  /* 0x000000ff1600720c */ /* 0x000fc40003f25270 */
[----:B------:R-:W-:Y:S02]  /*65b0*/  IADD3 R22, PT, PT, -R22, RZ, RZ ;  /* 0x000000ff16167210 */ /* 0x000fe40007ffe1ff */
[----:B------:R-:W-:Y:S02]  /*65c0*/  SHF.L.U32 R9, R11, R9, RZ ;  /* 0x000000090b097219 */ /* 0x000fe400000006ff */
[----:B------:R-:W-:Y:S02]  /*65d0*/  FSETP.NEU.FTZ.AND P0, PT, R27, R8, PT ;  /* 0x000000081b00720b */ /* 0x000fe40003f1d000 */
[----:B------:R-:W-:Y:S02]  /*65e0*/  SEL R22, R22, RZ, P2 ;  /* 0x000000ff16167207 */ /* 0x000fe40001000000 */
[----:B------:R-:W-:Y:S02]  /*65f0*/  ISETP.NE.AND P1, PT, R9, RZ, P1 ;  /* 0x000000ff0900720c */ /* 0x000fe40000f25270 */
[----:B------:R-:W-:-:S02]  /*6600*/  SHF.R.U32.HI R11, RZ, R22, R11 ;  /* 0x00000016ff0b7219 */ /* 0x000fc4000001160b */
[----:B------:R-:W-:Y:S02]  /*6610*/  PLOP3.LUT P0, PT, P0, P1, PT, 0xf8, 0x8f ;  /* 0x00000000008f781c */ /* 0x000fe40000703f70 */
[----:B------:R-:W-:Y:S02]  /*6620*/  SHF.R.U32.HI R9, RZ, 0x1, R11 ;  /* 0x00000001ff097819 */ /* 0x000fe4000001160b */
[----:B------:R-:W-:-:S04]  /*6630*/  SEL R8, RZ, 0x1, !P0 ;  /* 0x00000001ff087807 */ /* 0x000fc80004000000 */
[----:B------:R-:W-:-:S04]  /*6640*/  LOP3.LUT R8, R8, 0x1, R9, 0xf8, !PT ;  /* 0x0000000108087812 */ /* 0x000fc800078ef809 */
[----:B------:R-:W-:-:S04]  /*6650*/  LOP3.LUT R8, R8, R11, RZ, 0xc0, !PT ;  /* 0x0000000b08087212 */ /* 0x000fc800078ec0ff */
[----:B------:R-:W-:-:S04]  /*6660*/  IADD3 R8, PT, PT, R9, R8, RZ ;  /* 0x0000000809087210 */ /* 0x000fc80007ffe0ff */
[----:B------:R-:W-:Y:S01]  /*6670*/  LOP3.LUT R21, R8, R21, RZ, 0xfc, !PT ;  /* 0x0000001508157212 */ /* 0x000fe200078efcff */
[----:B------:R-:W-:Y:S06]  /*6680*/  BRA `(.L_x_211) ;  /* 0x0000000000107947 */ /* 0x000fec0003800000 */
.L_x_210:
[----:B------:R-:W-:-:S04]  /*6690*/  LOP3.LUT R21, R21, 0x80000000, RZ, 0xc0, !PT ;  /* 0x8000000015157812 */ /* 0x000fc800078ec0ff */
[----:B------:R-:W-:Y:S01]  /*66a0*/  LOP3.LUT R21, R21, 0x7f800000, RZ, 0xfc, !PT ;  /* 0x7f80000015157812 */ /* 0x000fe200078efcff */
[----:B------:R-:W-:Y:S06]  /*66b0*/  BRA `(.L_x_211) ;  /* 0x0000000000047947 */ /* 0x000fec0003800000 */
.L_x_209:
[----:B------:R-:W-:-:S07]  /*66c0*/  LEA R21, R27, R21, 0x17 ;  /* 0x000000151b157211 */ /* 0x000fce00078eb8ff */
.L_x_211:
[----:B------:R-:W-:Y:S05]  /*66d0*/  BSYNC.RECONVERGENT B1 ;  /* 0x0000000000017941 */ /* 0x000fea0003800200 */
.L_x_208:
[----:B------:R-:W-:Y:S01]  /*66e0*/  MOV R8, R21 ;  /* 0x0000001500087202 */ /* 0x000fe20000000f00 */
[----:B------:R-:W-:Y:S06]  /*66f0*/  BRA `(.L_x_212) ;  /* 0x0000000000207947 */ /* 0x000fec0003800000 */
.L_x_207:
[----:B------:R-:W-:-:S04]  /*6700*/  LOP3.LUT R8, R8, 0x80000000, R9, 0x48, !PT ;  /* 0x8000000008087812 */ /* 0x000fc800078e4809 */
[----:B------:R-:W-:Y:S01]  /*6710*/  LOP3.LUT R8, R8, 0x7f800000, RZ, 0xfc, !PT ;  /* 0x7f80000008087812 */ /* 0x000fe200078efcff */
[----:B------:R-:W-:Y:S06]  /*6720*/  BRA `(.L_x_212) ;  /* 0x0000000000147947 */ /* 0x000fec0003800000 */
.L_x_206:
[----:B------:R-:W-:Y:S01]  /*6730*/  LOP3.LUT R8, R8, 0x80000000, R9, 0x48, !PT ;  /* 0x8000000008087812 */ /* 0x000fe200078e4809 */
[----:B------:R-:W-:Y:S06]  /*6740*/  BRA `(.L_x_212) ;  /* 0x00000000000c7947 */ /* 0x000fec0003800000 */
.L_x_205:
[----:B------:R-:W0:Y:S01]  /*6750*/  MUFU.RSQ R8, -QNAN ;  /* 0xffc0000000087908 */ /* 0x000e220000001400 */
[----:B------:R-:W-:Y:S05]  /*6760*/  BRA `(.L_x_212) ;  /* 0x0000000000047947 */ /* 0x000fea0003800000 */
.L_x_204:
[----:B------:R-:W-:-:S07]  /*6770*/  FADD.FTZ R8, R9, R8 ;  /* 0x0000000809087221 */ /* 0x000fce0000010000 */
.L_x_212:
[----:B------:R-:W-:Y:S05]  /*6780*/  BSYNC.RECONVERGENT B0 ;  /* 0x0000000000007941 */ /* 0x000fea0003800200 */
.L_x_202:
[----:B------:R-:W-:Y:S01]  /*6790*/  HFMA2 R23, -RZ, RZ, 0, 0 ;  /* 0x00000000ff177431 */ /* 0x000fe200000001ff */
[----:B------:R-:W-:-:S04]  /*67a0*/  MOV R22, R28 ;  /* 0x0000001c00167202 */ /* 0x000fc80000000f00 */
[----:B0-----:R-:W-:Y:S05]  /*67b0*/  RET.REL.NODEC R22 `(compute_forces) ;  /* 0xffffff9816107950 */ /* 0x001fea0003c3ffff */
.L_x_213:
[----:B------:R-:W-:-:S00]  /*67c0*/  BRA `(.L_x_213) ;  /* 0xfffffffc00fc7947 */ /* 0x000fc0000383ffff */
[----:B------:R-:W-:-:S00]  /*67d0*/  NOP ;  /* 0x0000000000007918 */ /* 0x000fc00000000000 */
        /* <DEDUP_REMOVED lines=10> */
.L_x_215:


//--------------------- .nv.shared.compute_forces --------------------------
	.section	.nv.shared.compute_forces,"aw",@nobits
	.sectionflags	@""
	.align	4
.nv.shared.compute_forces:
	.zero		5120


//--------------------- .nv.shared.reserved.0     --------------------------
	.section	.nv.shared.reserved.0,"aw",@nobits
	.weak		__nv_reservedSMEM_offset_0_alias
	.size		__nv_reservedSMEM_offset_0_alias, 0, 64
	.other		__nv_reservedSMEM_offset_0_alias,@"STO_CUDA_RESERVED_SHARED STV_DEFAULT"
__nv_reservedSMEM_offset_0_alias:
	.zero		0
	.zero		64


//--------------------- .nv.constant0.compute_forces --------------------------
	.section	.nv.constant0.compute_forces,"a",@progbits
	.sectionflags	@""
	.align	4
.nv.constant0.compute_forces:
	.zero		936


//--------------------- SYMBOLS --------------------------

	.type		.nv.reservedSmem.offset0,@object
	.size		.nv.reservedSmem.offset0,0x4
	.type		.nv.reservedSmem.cap,@object
	.size		.nv.reservedSmem.cap,0x4
